	.target	sm_90a

	.elftype	@"ET_EXEC"


//--------------------- .note.nv.tkinfo           --------------------------
	.section	.note.nv.tkinfo,"",@"SHT_NOTE"
	.sectionflags	@"SHF_NOTE_NV_TKINFO"
	.tkinfo
        /*0018*/ 	.word	0x00000002
        /*0030*/ 	.string	""
        /*0030*/ 	.string	"ptxas"
        /*0030*/ 	.string	"Cuda compilation tools, release 13.0, V13.0.88"
        /*0030*/ 	.string	"Build cuda_13.0.r13.0/compiler.36424714_0"
        /*0030*/ 	.string	"-arch sm_90a -m 64 "



//--------------------- .note.nv.cuinfo           --------------------------
	.section	.note.nv.cuinfo,"",@"SHT_NOTE"
	.sectionflags	@"SHF_NOTE_NV_CUINFO"
        /*0018*/ 	.short	0x0002
        /*001a*/ 	.short	0x005a
        /*001c*/ 	.short	0x0082
	.zero		2


//--------------------- .nv.info                  --------------------------
	.section	.nv.info,"",@"SHT_CUDA_INFO"
	.align	4


	//----- nvinfo : EIATTR_REGCOUNT
	.align		4
        /*0000*/ 	.byte	0x04, 0x2f
        /*0002*/ 	.short	(.L_15 - .L_14)
	.align		4
.L_14:
        /*0004*/ 	.word	index@(_ZN7cutlass13device_kernelINS_4gemm6kernel13GemmUniversalIN4cute5tupleIJiiiiEEENS1_10collective13CollectiveMmaINS1_34MainloopSm90TmaGmmaWarpSpecializedILi5ENS5_IJNS4_1CILi1EEESB_SB_EEENS1_35KernelTmaWarpSpecializedCooperativeEEENS5_IJNSA_ILi256EEENSA_ILi64EEENSA_ILi32EEEEEEaNS5_IJlSB_lEEEaSJ_NS4_8TiledMMAINS4_8MMA_AtomIJNS4_4SM904GMMA26MMA_64x64x32_S32S8S8_SS_TNEEEENS4_6LayoutINS5_IJNSA_ILi2EEESB_SB_EEENS5_IJSB_NSA_ILi0EEEST_EEEEENS5_IJNS4_10UnderscoreESW_SW_EEEEENS4_13SM90_TMA_LOADENS4_14ComposedLayoutINS4_7SwizzleILi1ELi4ELi3EEENS4_18smem_ptr_flag_bitsILi8EEENSQ_INS5_IJNSA_ILi8EEESH_EEENS5_IJSH_SB_EEEEEEEvNS4_8identityESZ_S19_vS1A_EENS_8epilogue10collective6detail29Sm90TmaWarpSpecializedAdapterINS1D_15DefaultEpilogueIaSJ_SJ_NS1C_6thread17LinearCombinationIaLi1EiiLNS1H_9ScaleType4KindE0ELNS_15FloatRoundStyleE2EaEENS1_15EpilogueDefaultEEEEEvvEEEEvNT_6ParamsE)
        /*0008*/ 	.word	0x000000a8


	//----- nvinfo : EIATTR_FRAME_SIZE
	.align		4
.L_15:
        /*000c*/ 	.byte	0x04, 0x11
        /*000e*/ 	.short	(.L_17 - .L_16)
	.align		4
.L_16:
        /*0010*/ 	.word	index@(_ZN7cutlass13device_kernelINS_4gemm6kernel13GemmUniversalIN4cute5tupleIJiiiiEEENS1_10collective13CollectiveMmaINS1_34MainloopSm90TmaGmmaWarpSpecializedILi5ENS5_IJNS4_1CILi1EEESB_SB_EEENS1_35KernelTmaWarpSpecializedCooperativeEEENS5_IJNSA_ILi256EEENSA_ILi64EEENSA_ILi32EEEEEEaNS5_IJlSB_lEEEaSJ_NS4_8TiledMMAINS4_8MMA_AtomIJNS4_4SM904GMMA26MMA_64x64x32_S32S8S8_SS_TNEEEENS4_6LayoutINS5_IJNSA_ILi2EEESB_SB_EEENS5_IJSB_NSA_ILi0EEEST_EEEEENS5_IJNS4_10UnderscoreESW_SW_EEEEENS4_13SM90_TMA_LOADENS4_14ComposedLayoutINS4_7SwizzleILi1ELi4ELi3EEENS4_18smem_ptr_flag_bitsILi8EEENSQ_INS5_IJNSA_ILi8EEESH_EEENS5_IJSH_SB_EEEEEEEvNS4_8identityESZ_S19_vS1A_EENS_8epilogue10collective6detail29Sm90TmaWarpSpecializedAdapterINS1D_15DefaultEpilogueIaSJ_SJ_NS1C_6thread17LinearCombinationIaLi1EiiLNS1H_9ScaleType4KindE0ELNS_15FloatRoundStyleE2EaEENS1_15EpilogueDefaultEEEEEvvEEEEvNT_6ParamsE)
        /*0014*/ 	.word	0x00000000


	//----- nvinfo : EIATTR_MIN_STACK_SIZE
	.align		4
.L_17:
        /*0018*/ 	.byte	0x04, 0x12
        /*001a*/ 	.short	(.L_19 - .L_18)
	.align		4
.L_18:
        /*001c*/ 	.word	index@(_ZN7cutlass13device_kernelINS_4gemm6kernel13GemmUniversalIN4cute5tupleIJiiiiEEENS1_10collective13CollectiveMmaINS1_34MainloopSm90TmaGmmaWarpSpecializedILi5ENS5_IJNS4_1CILi1EEESB_SB_EEENS1_35KernelTmaWarpSpecializedCooperativeEEENS5_IJNSA_ILi256EEENSA_ILi64EEENSA_ILi32EEEEEEaNS5_IJlSB_lEEEaSJ_NS4_8TiledMMAINS4_8MMA_AtomIJNS4_4SM904GMMA26MMA_64x64x32_S32S8S8_SS_TNEEEENS4_6LayoutINS5_IJNSA_ILi2EEESB_SB_EEENS5_IJSB_NSA_ILi0EEEST_EEEEENS5_IJNS4_10UnderscoreESW_SW_EEEEENS4_13SM90_TMA_LOADENS4_14ComposedLayoutINS4_7SwizzleILi1ELi4ELi3EEENS4_18smem_ptr_flag_bitsILi8EEENSQ_INS5_IJNSA_ILi8EEESH_EEENS5_IJSH_SB_EEEEEEEvNS4_8identityESZ_S19_vS1A_EENS_8epilogue10collective6detail29Sm90TmaWarpSpecializedAdapterINS1D_15DefaultEpilogueIaSJ_SJ_NS1C_6thread17LinearCombinationIaLi1EiiLNS1H_9ScaleType4KindE0ELNS_15FloatRoundStyleE2EaEENS1_15EpilogueDefaultEEEEEvvEEEEvNT_6ParamsE)
        /*0020*/ 	.word	0x00000000
.L_19:


//--------------------- .nv.compat                --------------------------
	.section	.nv.compat,"",@"SHT_CUDA_COMPAT_INFO"
	.align	4
        /*0000*/ 	.byte	0x02, 0x09, 0x01, 0x00, 0x02, 0x02, 0x04, 0x00, 0x02, 0x05, 0x05, 0x00, 0x03, 0x07, 0x01, 0x01
        /*0010*/ 	.byte	0x02, 0x03, 0x01, 0x00, 0x02, 0x06, 0x01, 0x00, 0x04, 0x0b, 0x08, 0x00, 0x00, 0x00, 0x00, 0x00
        /*0020*/ 	.byte	0x00, 0x00, 0x00, 0x00


//--------------------- .nv.info._ZN7cutlass13device_kernelINS_4gemm6kernel13GemmUniversalIN4cute5tupleIJiiiiEEENS1_10collective13CollectiveMmaINS1_34MainloopSm90TmaGmmaWarpSpecializedILi5ENS5_IJNS4_1CILi1EEESB_SB_EEENS1_35KernelTmaWarpSpecializedCooperativeEEENS5_IJNSA_ILi256EEENSA_ILi64EEENSA_ILi32EEEEEEaNS5_IJlSB_lEEEaSJ_NS4_8TiledMMAINS4_8MMA_AtomIJNS4_4SM904GMMA26MMA_64x64x32_S32S8S8_SS_TNEEEENS4_6LayoutINS5_IJNSA_ILi2EEESB_SB_EEENS5_IJSB_NSA_ILi0EEEST_EEEEENS5_IJNS4_10UnderscoreESW_SW_EEEEENS4_13SM90_TMA_LOADENS4_14ComposedLayoutINS4_7SwizzleILi1ELi4ELi3EEENS4_18smem_ptr_flag_bitsILi8EEENSQ_INS5_IJNSA_ILi8EEESH_EEENS5_IJSH_SB_EEEEEEEvNS4_8identityESZ_S19_vS1A_EENS_8epilogue10collective6detail29Sm90TmaWarpSpecializedAdapterINS1D_15DefaultEpilogueIaSJ_SJ_NS1C_6thread17LinearCombinationIaLi1EiiLNS1H_9ScaleType4KindE0ELNS_15FloatRoundStyleE2EaEENS1_15EpilogueDefaultEEEEEvvEEEEvNT_6ParamsE --------------------------
	.section	.nv.info._ZN7cutlass13device_kernelINS_4gemm6kernel13GemmUniversalIN4cute5tupleIJiiiiEEENS1_10collective13CollectiveMmaINS1_34MainloopSm90TmaGmmaWarpSpecializedILi5ENS5_IJNS4_1CILi1EEESB_SB_EEENS1_35KernelTmaWarpSpecializedCooperativeEEENS5_IJNSA_ILi256EEENSA_ILi64EEENSA_ILi32EEEEEEaNS5_IJlSB_lEEEaSJ_NS4_8TiledMMAINS4_8MMA_AtomIJNS4_4SM904GMMA26MMA_64x64x32_S32S8S8_SS_TNEEEENS4_6LayoutINS5_IJNSA_ILi2EEESB_SB_EEENS5_IJSB_NSA_ILi0EEEST_EEEEENS5_IJNS4_10UnderscoreESW_SW_EEEEENS4_13SM90_TMA_LOADENS4_14ComposedLayoutINS4_7SwizzleILi1ELi4ELi3EEENS4_18smem_ptr_flag_bitsILi8EEENSQ_INS5_IJNSA_ILi8EEESH_EEENS5_IJSH_SB_EEEEEEEvNS4_8identityESZ_S19_vS1A_EENS_8epilogue10collective6detail29Sm90TmaWarpSpecializedAdapterINS1D_15DefaultEpilogueIaSJ_SJ_NS1C_6thread17LinearCombinationIaLi1EiiLNS1H_9ScaleType4KindE0ELNS_15FloatRoundStyleE2EaEENS1_15EpilogueDefaultEEEEEvvEEEEvNT_6ParamsE,"",@"SHT_CUDA_INFO"
	.sectionflags	@""
	.align	4


	//----- nvinfo : EIATTR_CUDA_API_VERSION
	.align		4
        /*0000*/ 	.byte	0x04, 0x37
        /*0002*/ 	.short	(.L_21 - .L_20)
.L_20:
        /*0004*/ 	.word	0x00000082


	//----- nvinfo : EIATTR_KPARAM_INFO
	.align		4
.L_21:
        /*0008*/ 	.byte	0x04, 0x17
        /*000a*/ 	.short	(.L_23 - .L_22)
.L_22:
        /*000c*/ 	.word	0x00000000
        /*0010*/ 	.short	0x0000
        /*0012*/ 	.short	0x0070
        /*0014*/ 	.byte	0x00, 0xf0, 0x01, 0x10


	//----- nvinfo : EIATTR_SPARSE_MMA_MASK
	.align		4
.L_23:
        /*0018*/ 	.byte	0x03, 0x50
        /*001a*/ 	.short	0x0000


	//----- nvinfo : EIATTR_MAXREG_COUNT
	.align		4
        /*001c*/ 	.byte	0x03, 0x1b
        /*001e*/ 	.short	0x00a8


	//----- nvinfo : EIATTR_NUM_BARRIERS
	.align		4
        /*0020*/ 	.byte	0x02, 0x4c
        /*0022*/ 	.byte	0x01
	.zero		1


	//----- nvinfo : EIATTR_EXTERNS
	.align		4
        /*0024*/ 	.byte	0x04, 0x0f
        /*0026*/ 	.short	(.L_25 - .L_24)


	//   ....[0]....
	.align		4
.L_24:
        /*0028*/ 	.word	index@(__assertfail)


	//----- nvinfo : EIATTR_MERCURY_ISA_VERSION
	.align		4
.L_25:
        /*002c*/ 	.byte	0x03, 0x5f
        /*002e*/ 	.short	0x0101


	//----- nvinfo : EIATTR_INT_WARP_WIDE_INSTR_OFFSETS
	.align		4
        /*0030*/ 	.byte	0x04, 0x31
        /*0032*/ 	.short	(.L_27 - .L_26)


	//   ....[0]....
.L_26:
        /*0034*/ 	.word	0x000003d0


	//   ....[1]....
        /*0038*/ 	.word	0x00000400


	//   ....[2]....
        /*003c*/ 	.word	0x000004e0


	//----- nvinfo : EIATTR_COOP_GROUP_MASK_REGIDS
	.align		4
.L_27:
        /*0040*/ 	.byte	0x04, 0x29
        /*0042*/ 	.short	(.L_29 - .L_28)


	//   ....[0]....
.L_28:
        /*0044*/ 	.word	0xffffffff


	//   ....[1]....
        /*0048*/ 	.word	0xffffffff


	//   ....[2]....
        /*004c*/ 	.word	0xffffffff


	//   ....[3]....
        /*0050*/ 	.word	0xffffffff


	//   ....[4]....
        /*0054*/ 	.word	0xffffffff


	//----- nvinfo : EIATTR_COOP_GROUP_INSTR_OFFSETS
	.align		4
.L_29:
        /*0058*/ 	.byte	0x04, 0x28
        /*005a*/ 	.short	(.L_31 - .L_30)


	//   ....[0]....
.L_30:
        /*005c*/ 	.word	0x00000060


	//   ....[1]....
        /*0060*/ 	.word	0x00000070


	//   ....[2]....
        /*0064*/ 	.word	0x00000130


	//   ....[3]....
        /*0068*/ 	.word	0x000002e0


	//   ....[4]....
        /*006c*/ 	.word	0x00000f80


	//----- nvinfo : EIATTR_REG_RECONFIG
	.align		4
.L_31:
        /*0070*/ 	.byte	0x01, 0x54
	.zero		2


	//----- nvinfo : EIATTR_SYSCALL_OFFSETS
	.align		4
        /*0074*/ 	.byte	0x04, 0x46
        /*0076*/ 	.short	(.L_33 - .L_32)


	//   ....[0]....
.L_32:
        /*0078*/ 	.word	0x00001150


	//----- nvinfo : EIATTR_MBARRIER_INSTR_OFFSETS
	.align		4
.L_33:
        /*007c*/ 	.byte	0x04, 0x39
        /*007e*/ 	.short	(.L_35 - .L_34)


	//   ....[0]....
.L_34:
        /*0080*/ 	.word	0x00000230
        /*0084*/ 	.word	0x000000ff
        /*0088*/ 	.word	0x00000000
        /*008c*/ 	.short	0x0100
        /*008e*/ 	.byte	0x08
	.zero		1


	//   ....[1]....
        /*0090*/ 	.word	0x00000240
        /*0094*/ 	.word	0x000000ff
        /*0098*/ 	.word	0x00000028
        /*009c*/ 	.short	0x0100
        /*009e*/ 	.byte	0x08
	.zero		1


	//   ....[2]....
        /*00a0*/ 	.word	0x00000250
        /*00a4*/ 	.word	0x000000ff
        /*00a8*/ 	.word	0x00000008
        /*00ac*/ 	.short	0x0100
        /*00ae*/ 	.byte	0x08
	.zero		1


	//   ....[3]....
        /*00b0*/ 	.word	0x00000260
        /*00b4*/ 	.word	0x000000ff
        /*00b8*/ 	.word	0x00000030
        /*00bc*/ 	.short	0x0100
        /*00be*/ 	.byte	0x08
	.zero		1


	//   ....[4]....
        /*00c0*/ 	.word	0x00000270
        /*00c4*/ 	.word	0x000000ff
        /*00c8*/ 	.word	0x00000010
        /*00cc*/ 	.short	0x0100
        /*00ce*/ 	.byte	0x08
	.zero		1


	//   ....[5]....
        /*00d0*/ 	.word	0x00000280
        /*00d4*/ 	.word	0x000000ff
        /*00d8*/ 	.word	0x00000038
        /*00dc*/ 	.short	0x0100
        /*00de*/ 	.byte	0x08
	.zero		1


	//   ....[6]....
        /*00e0*/ 	.word	0x00000290
        /*00e4*/ 	.word	0x000000ff
        /*00e8*/ 	.word	0x00000018
        /*00ec*/ 	.short	0x0100
        /*00ee*/ 	.byte	0x08
	.zero		1


	//   ....[7]....
        /*00f0*/ 	.word	0x000002a0
        /*00f4*/ 	.word	0x000000ff
        /*00f8*/ 	.word	0x00000040
        /*00fc*/ 	.short	0x0100
        /*00fe*/ 	.byte	0x08
	.zero		1


	//   ....[8]....
        /*0100*/ 	.word	0x000002b0
        /*0104*/ 	.word	0x000000ff
        /*0108*/ 	.word	0x00000020
        /*010c*/ 	.short	0x0100
        /*010e*/ 	.byte	0x08
	.zero		1


	//   ....[9]....
        /*0110*/ 	.word	0x000002c0
        /*0114*/ 	.word	0x000000ff
        /*0118*/ 	.word	0x00000048
        /*011c*/ 	.short	0x0100
        /*011e*/ 	.byte	0x08
	.zero		1


	//   ....[10]....
        /*0120*/ 	.word	0x00000550
        /*0124*/ 	.word	0x000000ff
        /*0128*/ 	.word	0x00000060
        /*012c*/ 	.short	0x0100
        /*012e*/ 	.byte	0x06
	.zero		1


	//   ....[11]....
        /*0130*/ 	.word	0x000005b0
        /*0134*/ 	.word	0x000000ff
        /*0138*/ 	.word	0x00000068
        /*013c*/ 	.short	0x0100
        /*013e*/ 	.byte	0x06
	.zero		1


	//   ....[12]....
        /*0140*/ 	.word	0x00001220
        /*0144*/ 	.word	0x00000003
        /*0148*/ 	.word	0x00000000
        /*014c*/ 	.short	0x010a
        /*014e*/ 	.byte	0x3f
	.zero		1


	//   ....[13]....
        /*0150*/ 	.word	0x00001260
        /*0154*/ 	.word	0x00000003
        /*0158*/ 	.word	0x00000000
        /*015c*/ 	.short	0x010a
        /*015e*/ 	.byte	0x3f
	.zero		1


	//   ....[14]....
        /*0160*/ 	.word	0x00001510
        /*0164*/ 	.word	0x00000005
        /*0168*/ 	.word	0x00000000
        /*016c*/ 	.short	0x010a
        /*016e*/ 	.byte	0x3f
	.zero		1


	//   ....[15]....
        /*0170*/ 	.word	0x00001550
        /*0174*/ 	.word	0x00000005
        /*0178*/ 	.word	0x00000000
        /*017c*/ 	.short	0x010a
        /*017e*/ 	.byte	0x3f
	.zero		1


	//   ....[16]....
        /*0180*/ 	.word	0x000016a0
        /*0184*/ 	.word	0x00000004
        /*0188*/ 	.word	0x00000000
        /*018c*/ 	.short	0x0101
        /*018e*/ 	.byte	0x3f
	.zero		1


	//   ....[17]....
        /*0190*/ 	.word	0x00001880
        /*0194*/ 	.word	0x00000000
        /*0198*/ 	.word	0x00000000
        /*019c*/ 	.short	0x0101
        /*019e*/ 	.byte	0x3f
	.zero		1


	//   ....[18]....
        /*01a0*/ 	.word	0x00005f60
        /*01a4*/ 	.word	0x0000000e
        /*01a8*/ 	.word	0x00000028
        /*01ac*/ 	.short	0x010a
        /*01ae*/ 	.byte	0x3f
	.zero		1


	//   ....[19]....
        /*01b0*/ 	.word	0x000062e0
        /*01b4*/ 	.word	0x00000006
        /*01b8*/ 	.word	0x00000068
        /*01bc*/ 	.short	0x0101
        /*01be*/ 	.byte	0x3f
	.zero		1


	//   ....[20]....
        /*01c0*/ 	.word	0x00006a10
        /*01c4*/ 	.word	0x00000007
        /*01c8*/ 	.word	0x00000000
        /*01cc*/ 	.short	0x010a
        /*01ce*/ 	.byte	0x3f
	.zero		1


	//   ....[21]....
        /*01d0*/ 	.word	0x00006a90
        /*01d4*/ 	.word	0x00000009
        /*01d8*/ 	.word	0x00000000
        /*01dc*/ 	.short	0x010a
        /*01de*/ 	.byte	0x3f
	.zero		1


	//   ....[22]....
        /*01e0*/ 	.word	0x00006b20
        /*01e4*/ 	.word	0x00000006
        /*01e8*/ 	.word	0x00000000
        /*01ec*/ 	.short	0x010a
        /*01ee*/ 	.byte	0x3f
	.zero		1


	//   ....[23]....
        /*01f0*/ 	.word	0x00006bb0
        /*01f4*/ 	.word	0x00000009
        /*01f8*/ 	.word	0x00000000
        /*01fc*/ 	.short	0x010a
        /*01fe*/ 	.byte	0x3f
	.zero		1


	//   ....[24]....
        /*0200*/ 	.word	0x00006c40
        /*0204*/ 	.word	0x00000003
        /*0208*/ 	.word	0x00000000
        /*020c*/ 	.short	0x010a
        /*020e*/ 	.byte	0x3f
	.zero		1


	//   ....[25]....
        /*0210*/ 	.word	0x00006ca0
        /*0214*/ 	.word	0x00000003
        /*0218*/ 	.word	0x00000000
        /*021c*/ 	.short	0x010a
        /*021e*/ 	.byte	0x3f
	.zero		1


	//   ....[26]....
        /*0220*/ 	.word	0x00006cf0
        /*0224*/ 	.word	0x00000005
        /*0228*/ 	.word	0x00000000
        /*022c*/ 	.short	0x010a
        /*022e*/ 	.byte	0x3f
	.zero		1


	//   ....[27]....
        /*0230*/ 	.word	0x00006dc0
        /*0234*/ 	.word	0x0000000e
        /*0238*/ 	.word	0x00000028
        /*023c*/ 	.short	0x010a
        /*023e*/ 	.byte	0x3f
	.zero		1


	//   ....[28]....
        /*0240*/ 	.word	0x00006e90
        /*0244*/ 	.word	0x00000007
        /*0248*/ 	.word	0x00000000
        /*024c*/ 	.short	0x010a
        /*024e*/ 	.byte	0x3f
	.zero		1


	//   ....[29]....
        /*0250*/ 	.word	0x00006ee0
        /*0254*/ 	.word	0x00000009
        /*0258*/ 	.word	0x00000000
        /*025c*/ 	.short	0x010a
        /*025e*/ 	.byte	0x3f
	.zero		1


	//   ....[30]....
        /*0260*/ 	.word	0x00006f30
        /*0264*/ 	.word	0x00000006
        /*0268*/ 	.word	0x00000000
        /*026c*/ 	.short	0x010a
        /*026e*/ 	.byte	0x3f
	.zero		1


	//   ....[31]....
        /*0270*/ 	.word	0x00006f80
        /*0274*/ 	.word	0x00000009
        /*0278*/ 	.word	0x00000000
        /*027c*/ 	.short	0x010a
        /*027e*/ 	.byte	0x3f
	.zero		1


	//----- nvinfo : EIATTR_NUM_MBARRIERS
	.align		4
.L_35:
        /*0280*/ 	.byte	0x03, 0x38
        /*0282*/ 	.short	0x000c


	//----- nvinfo : EIATTR_EXIT_INSTR_OFFSETS
	.align		4
        /*0284*/ 	.byte	0x04, 0x1c
        /*0286*/ 	.short	(.L_37 - .L_36)


	//   ....[0]....
.L_36:
        /*0288*/ 	.word	0x00000600


	//   ....[1]....
        /*028c*/ 	.word	0x00000ec0


	//   ....[2]....
        /*0290*/ 	.word	0x000055d0


	//   ....[3]....
        /*0294*/ 	.word	0x00005c00


	//   ....[4]....
        /*0298*/ 	.word	0x00006c90


	//----- nvinfo : EIATTR_MAX_THREADS
	.align		4
.L_37:
        /*029c*/ 	.byte	0x04, 0x05
        /*029e*/ 	.short	(.L_39 - .L_38)
.L_38:
        /*02a0*/ 	.word	0x00000180
        /*02a4*/ 	.word	0x00000001
        /*02a8*/ 	.word	0x00000001


	//----- nvinfo : EIATTR_CRS_STACK_SIZE
	.align		4
.L_39:
        /*02ac*/ 	.byte	0x04, 0x1e
        /*02ae*/ 	.short	(.L_41 - .L_40)
.L_40:
        /*02b0*/ 	.word	0x00000000


	//----- nvinfo : EIATTR_CBANK_PARAM_SIZE
	.align		4
.L_41:
        /*02b4*/ 	.byte	0x03, 0x19
        /*02b6*/ 	.short	0x0470


	//----- nvinfo : EIATTR_PARAM_CBANK
	.align		4
        /*02b8*/ 	.byte	0x04, 0x0a
        /*02ba*/ 	.short	(.L_43 - .L_42)
	.align		4
.L_42:
        /*02bc*/ 	.word	index@(.nv.constant0._ZN7cutlass13device_kernelINS_4gemm6kernel13GemmUniversalIN4cute5tupleIJiiiiEEENS1_10collective13CollectiveMmaINS1_34MainloopSm90TmaGmmaWarpSpecializedILi5ENS5_IJNS4_1CILi1EEESB_SB_EEENS1_35KernelTmaWarpSpecializedCooperativeEEENS5_IJNSA_ILi256EEENSA_ILi64EEENSA_ILi32EEEEEEaNS5_IJlSB_lEEEaSJ_NS4_8TiledMMAINS4_8MMA_AtomIJNS4_4SM904GMMA26MMA_64x64x32_S32S8S8_SS_TNEEEENS4_6LayoutINS5_IJNSA_ILi2EEESB_SB_EEENS5_IJSB_NSA_ILi0EEEST_EEEEENS5_IJNS4_10UnderscoreESW_SW_EEEEENS4_13SM90_TMA_LOADENS4_14ComposedLayoutINS4_7SwizzleILi1ELi4ELi3EEENS4_18smem_ptr_flag_bitsILi8EEENSQ_INS5_IJNSA_ILi8EEESH_EEENS5_IJSH_SB_EEEEEEEvNS4_8identityESZ_S19_vS1A_EENS_8epilogue10collective6detail29Sm90TmaWarpSpecializedAdapterINS1D_15DefaultEpilogueIaSJ_SJ_NS1C_6thread17LinearCombinationIaLi1EiiLNS1H_9ScaleType4KindE0ELNS_15FloatRoundStyleE2EaEENS1_15EpilogueDefaultEEEEEvvEEEEvNT_6ParamsE)
        /*02c0*/ 	.short	0x0210
        /*02c2*/ 	.short	0x0470


	//----- nvinfo : EIATTR_SW_WAR
	.align		4
.L_43:
        /*02c4*/ 	.byte	0x04, 0x36
        /*02c6*/ 	.short	(.L_45 - .L_44)
.L_44:
        /*02c8*/ 	.word	0x00000008
.L_45:


//--------------------- .nv.callgraph             --------------------------
	.section	.nv.callgraph,"",@"SHT_CUDA_CALLGRAPH"
	.align	4
	.sectionentsize	8
	.align		4
        /*0000*/ 	.word	0x00000000
	.align		4
        /*0004*/ 	.word	0xffffffff
	.align		4
        /*0008*/ 	.word	index@(_ZN7cutlass13device_kernelINS_4gemm6kernel13GemmUniversalIN4cute5tupleIJiiiiEEENS1_10collective13CollectiveMmaINS1_34MainloopSm90TmaGmmaWarpSpecializedILi5ENS5_IJNS4_1CILi1EEESB_SB_EEENS1_35KernelTmaWarpSpecializedCooperativeEEENS5_IJNSA_ILi256EEENSA_ILi64EEENSA_ILi32EEEEEEaNS5_IJlSB_lEEEaSJ_NS4_8TiledMMAINS4_8MMA_AtomIJNS4_4SM904GMMA26MMA_64x64x32_S32S8S8_SS_TNEEEENS4_6LayoutINS5_IJNSA_ILi2EEESB_SB_EEENS5_IJSB_NSA_ILi0EEEST_EEEEENS5_IJNS4_10UnderscoreESW_SW_EEEEENS4_13SM90_TMA_LOADENS4_14ComposedLayoutINS4_7SwizzleILi1ELi4ELi3EEENS4_18smem_ptr_flag_bitsILi8EEENSQ_INS5_IJNSA_ILi8EEESH_EEENS5_IJSH_SB_EEEEEEEvNS4_8identityESZ_S19_vS1A_EENS_8epilogue10collective6detail29Sm90TmaWarpSpecializedAdapterINS1D_15DefaultEpilogueIaSJ_SJ_NS1C_6thread17LinearCombinationIaLi1EiiLNS1H_9ScaleType4KindE0ELNS_15FloatRoundStyleE2EaEENS1_15EpilogueDefaultEEEEEvvEEEEvNT_6ParamsE)
	.align		4
        /*000c*/ 	.word	index@(__assertfail)
	.align		4
        /*0010*/ 	.word	0x00000000
	.align		4
        /*0014*/ 	.word	0xfffffffe
	.align		4
        /*0018*/ 	.word	0x00000000
	.align		4
        /*001c*/ 	.word	0xfffffffd
	.align		4
        /*0020*/ 	.word	0x00000000
	.align		4
        /*0024*/ 	.word	0xfffffffc


//--------------------- .nv.constant4             --------------------------
	.section	.nv.constant4,"a",@progbits
	.align	8
	.align		8
.nv.constant4:
        /*0000*/ 	.dword	__assertfail
	.align		8
        /*0008*/ 	.dword	__unnamed_1
	.align		8
        /*0010*/ 	.dword	_ZN39_INTERNAL_b1a42e97_4_k_cu_a54fb16b_49774cuda3std3__45__cpo5beginE
	.align		8
        /*0018*/ 	.dword	_ZN39_INTERNAL_b1a42e97_4_k_cu_a54fb16b_49774cuda3std3__45__cpo3endE
	.align		8
        /*0020*/ 	.dword	_ZN39_INTERNAL_b1a42e97_4_k_cu_a54fb16b_49774cuda3std3__45__cpo6cbeginE
	.align		8
        /*0028*/ 	.dword	_ZN39_INTERNAL_b1a42e97_4_k_cu_a54fb16b_49774cuda3std3__45__cpo4cendE
	.align		8
        /*0030*/ 	.dword	_ZN39_INTERNAL_b1a42e97_4_k_cu_a54fb16b_49774cuda3std3__441_GLOBAL__N__b1a42e97_4_k_cu_a54fb16b_49776ignoreE
	.align		8
        /*0038*/ 	.dword	_ZN39_INTERNAL_b1a42e97_4_k_cu_a54fb16b_49774cuda3std3__419piecewise_constructE
	.align		8
        /*0040*/ 	.dword	_ZN39_INTERNAL_b1a42e97_4_k_cu_a54fb16b_49774cuda3std3__48in_placeE
	.align		8
        /*0048*/ 	.dword	_ZN39_INTERNAL_b1a42e97_4_k_cu_a54fb16b_49774cuda3std6ranges3__45__cpo4swapE
	.align		8
        /*0050*/ 	.dword	_ZN39_INTERNAL_b1a42e97_4_k_cu_a54fb16b_49774cuda3std6ranges3__45__cpo9iter_moveE
	.align		8
        /*0058*/ 	.dword	_ZN39_INTERNAL_b1a42e97_4_k_cu_a54fb16b_49774cute7productE
	.align		8
        /*0060*/ 	.dword	_ZN39_INTERNAL_b1a42e97_4_k_cu_a54fb16b_49774cute1_E
	.align		8
        /*0068*/ 	.dword	$str$22
	.align		8
        /*0070*/ 	.dword	$str$23


//--------------------- .text._ZN7cutlass13device_kernelINS_4gemm6kernel13GemmUniversalIN4cute5tupleIJiiiiEEENS1_10collective13CollectiveMmaINS1_34MainloopSm90TmaGmmaWarpSpecializedILi5ENS5_IJNS4_1CILi1EEESB_SB_EEENS1_35KernelTmaWarpSpecializedCooperativeEEENS5_IJNSA_ILi256EEENSA_ILi64EEENSA_ILi32EEEEEEaNS5_IJlSB_lEEEaSJ_NS4_8TiledMMAINS4_8MMA_AtomIJNS4_4SM904GMMA26MMA_64x64x32_S32S8S8_SS_TNEEEENS4_6LayoutINS5_IJNSA_ILi2EEESB_SB_EEENS5_IJSB_NSA_ILi0EEEST_EEEEENS5_IJNS4_10UnderscoreESW_SW_EEEEENS4_13SM90_TMA_LOADENS4_14ComposedLayoutINS4_7SwizzleILi1ELi4ELi3EEENS4_18smem_ptr_flag_bitsILi8EEENSQ_INS5_IJNSA_ILi8EEESH_EEENS5_IJSH_SB_EEEEEEEvNS4_8identityESZ_S19_vS1A_EENS_8epilogue10collective6detail29Sm90TmaWarpSpecializedAdapterINS1D_15DefaultEpilogueIaSJ_SJ_NS1C_6thread17LinearCombinationIaLi1EiiLNS1H_9ScaleType4KindE0ELNS_15FloatRoundStyleE2EaEENS1_15EpilogueDefaultEEEEEvvEEEEvNT_6ParamsE --------------------------
	.section	.text._ZN7cutlass13device_kernelINS_4gemm6kernel13GemmUniversalIN4cute5tupleIJiiiiEEENS1_10collective13CollectiveMmaINS1_34MainloopSm90TmaGmmaWarpSpecializedILi5ENS5_IJNS4_1CILi1EEESB_SB_EEENS1_35KernelTmaWarpSpecializedCooperativeEEENS5_IJNSA_ILi256EEENSA_ILi64EEENSA_ILi32EEEEEEaNS5_IJlSB_lEEEaSJ_NS4_8TiledMMAINS4_8MMA_AtomIJNS4_4SM904GMMA26MMA_64x64x32_S32S8S8_SS_TNEEEENS4_6LayoutINS5_IJNSA_ILi2EEESB_SB_EEENS5_IJSB_NSA_ILi0EEEST_EEEEENS5_IJNS4_10UnderscoreESW_SW_EEEEENS4_13SM90_TMA_LOADENS4_14ComposedLayoutINS4_7SwizzleILi1ELi4ELi3EEENS4_18smem_ptr_flag_bitsILi8EEENSQ_INS5_IJNSA_ILi8EEESH_EEENS5_IJSH_SB_EEEEEEEvNS4_8identityESZ_S19_vS1A_EENS_8epilogue10collective6detail29Sm90TmaWarpSpecializedAdapterINS1D_15DefaultEpilogueIaSJ_SJ_NS1C_6thread17LinearCombinationIaLi1EiiLNS1H_9ScaleType4KindE0ELNS_15FloatRoundStyleE2EaEENS1_15EpilogueDefaultEEEEEvvEEEEvNT_6ParamsE,"ax",@progbits
	.align	128
.text._ZN7cutlass13device_kernelINS_4gemm6kernel13GemmUniversalIN4cute5tupleIJiiiiEEENS1_10collective13CollectiveMmaINS1_34MainloopSm90TmaGmmaWarpSpecializedILi5ENS5_IJNS4_1CILi1EEESB_SB_EEENS1_35KernelTmaWarpSpecializedCooperativeEEENS5_IJNSA_ILi256EEENSA_ILi64EEENSA_ILi32EEEEEEaNS5_IJlSB_lEEEaSJ_NS4_8TiledMMAINS4_8MMA_AtomIJNS4_4SM904GMMA26MMA_64x64x32_S32S8S8_SS_TNEEEENS4_6LayoutINS5_IJNSA_ILi2EEESB_SB_EEENS5_IJSB_NSA_ILi0EEEST_EEEEENS5_IJNS4_10UnderscoreESW_SW_EEEEENS4_13SM90_TMA_LOADENS4_14ComposedLayoutINS4_7SwizzleILi1ELi4ELi3EEENS4_18smem_ptr_flag_bitsILi8EEENSQ_INS5_IJNSA_ILi8EEESH_EEENS5_IJSH_SB_EEEEEEEvNS4_8identityESZ_S19_vS1A_EENS_8epilogue10collective6detail29Sm90TmaWarpSpecializedAdapterINS1D_15DefaultEpilogueIaSJ_SJ_NS1C_6thread17LinearCombinationIaLi1EiiLNS1H_9ScaleType4KindE0ELNS_15FloatRoundStyleE2EaEENS1_15EpilogueDefaultEEEEEvvEEEEvNT_6ParamsE:
        .type           _ZN7cutlass13device_kernelINS_4gemm6kernel13GemmUniversalIN4cute5tupleIJiiiiEEENS1_10collective13CollectiveMmaINS1_34MainloopSm90TmaGmmaWarpSpecializedILi5ENS5_IJNS4_1CILi1EEESB_SB_EEENS1_35KernelTmaWarpSpecializedCooperativeEEENS5_IJNSA_ILi256EEENSA_ILi64EEENSA_ILi32EEEEEEaNS5_IJlSB_lEEEaSJ_NS4_8TiledMMAINS4_8MMA_AtomIJNS4_4SM904GMMA26MMA_64x64x32_S32S8S8_SS_TNEEEENS4_6LayoutINS5_IJNSA_ILi2EEESB_SB_EEENS5_IJSB_NSA_ILi0EEEST_EEEEENS5_IJNS4_10UnderscoreESW_SW_EEEEENS4_13SM90_TMA_LOADENS4_14ComposedLayoutINS4_7SwizzleILi1ELi4ELi3EEENS4_18smem_ptr_flag_bitsILi8EEENSQ_INS5_IJNSA_ILi8EEESH_EEENS5_IJSH_SB_EEEEEEEvNS4_8identityESZ_S19_vS1A_EENS_8epilogue10collective6detail29Sm90TmaWarpSpecializedAdapterINS1D_15DefaultEpilogueIaSJ_SJ_NS1C_6thread17LinearCombinationIaLi1EiiLNS1H_9ScaleType4KindE0ELNS_15FloatRoundStyleE2EaEENS1_15EpilogueDefaultEEEEEvvEEEEvNT_6ParamsE,@function
        .size           _ZN7cutlass13device_kernelINS_4gemm6kernel13GemmUniversalIN4cute5tupleIJiiiiEEENS1_10collective13CollectiveMmaINS1_34MainloopSm90TmaGmmaWarpSpecializedILi5ENS5_IJNS4_1CILi1EEESB_SB_EEENS1_35KernelTmaWarpSpecializedCooperativeEEENS5_IJNSA_ILi256EEENSA_ILi64EEENSA_ILi32EEEEEEaNS5_IJlSB_lEEEaSJ_NS4_8TiledMMAINS4_8MMA_AtomIJNS4_4SM904GMMA26MMA_64x64x32_S32S8S8_SS_TNEEEENS4_6LayoutINS5_IJNSA_ILi2EEESB_SB_EEENS5_IJSB_NSA_ILi0EEEST_EEEEENS5_IJNS4_10UnderscoreESW_SW_EEEEENS4_13SM90_TMA_LOADENS4_14ComposedLayoutINS4_7SwizzleILi1ELi4ELi3EEENS4_18smem_ptr_flag_bitsILi8EEENSQ_INS5_IJNSA_ILi8EEESH_EEENS5_IJSH_SB_EEEEEEEvNS4_8identityESZ_S19_vS1A_EENS_8epilogue10collective6detail29Sm90TmaWarpSpecializedAdapterINS1D_15DefaultEpilogueIaSJ_SJ_NS1C_6thread17LinearCombinationIaLi1EiiLNS1H_9ScaleType4KindE0ELNS_15FloatRoundStyleE2EaEENS1_15EpilogueDefaultEEEEEvvEEEEvNT_6ParamsE,(.L_x_200 - _ZN7cutlass13device_kernelINS_4gemm6kernel13GemmUniversalIN4cute5tupleIJiiiiEEENS1_10collective13CollectiveMmaINS1_34MainloopSm90TmaGmmaWarpSpecializedILi5ENS5_IJNS4_1CILi1EEESB_SB_EEENS1_35KernelTmaWarpSpecializedCooperativeEEENS5_IJNSA_ILi256EEENSA_ILi64EEENSA_ILi32EEEEEEaNS5_IJlSB_lEEEaSJ_NS4_8TiledMMAINS4_8MMA_AtomIJNS4_4SM904GMMA26MMA_64x64x32_S32S8S8_SS_TNEEEENS4_6LayoutINS5_IJNSA_ILi2EEESB_SB_EEENS5_IJSB_NSA_ILi0EEEST_EEEEENS5_IJNS4_10UnderscoreESW_SW_EEEEENS4_13SM90_TMA_LOADENS4_14ComposedLayoutINS4_7SwizzleILi1ELi4ELi3EEENS4_18smem_ptr_flag_bitsILi8EEENSQ_INS5_IJNSA_ILi8EEESH_EEENS5_IJSH_SB_EEEEEEEvNS4_8identityESZ_S19_vS1A_EENS_8epilogue10collective6detail29Sm90TmaWarpSpecializedAdapterINS1D_15DefaultEpilogueIaSJ_SJ_NS1C_6thread17LinearCombinationIaLi1EiiLNS1H_9ScaleType4KindE0ELNS_15FloatRoundStyleE2EaEENS1_15EpilogueDefaultEEEEEvvEEEEvNT_6ParamsE)
        .other          _ZN7cutlass13device_kernelINS_4gemm6kernel13GemmUniversalIN4cute5tupleIJiiiiEEENS1_10collective13CollectiveMmaINS1_34MainloopSm90TmaGmmaWarpSpecializedILi5ENS5_IJNS4_1CILi1EEESB_SB_EEENS1_35KernelTmaWarpSpecializedCooperativeEEENS5_IJNSA_ILi256EEENSA_ILi64EEENSA_ILi32EEEEEEaNS5_IJlSB_lEEEaSJ_NS4_8TiledMMAINS4_8MMA_AtomIJNS4_4SM904GMMA26MMA_64x64x32_S32S8S8_SS_TNEEEENS4_6LayoutINS5_IJNSA_ILi2EEESB_SB_EEENS5_IJSB_NSA_ILi0EEEST_EEEEENS5_IJNS4_10UnderscoreESW_SW_EEEEENS4_13SM90_TMA_LOADENS4_14ComposedLayoutINS4_7SwizzleILi1ELi4ELi3EEENS4_18smem_ptr_flag_bitsILi8EEENSQ_INS5_IJNSA_ILi8EEESH_EEENS5_IJSH_SB_EEEEEEEvNS4_8identityESZ_S19_vS1A_EENS_8epilogue10collective6detail29Sm90TmaWarpSpecializedAdapterINS1D_15DefaultEpilogueIaSJ_SJ_NS1C_6thread17LinearCombinationIaLi1EiiLNS1H_9ScaleType4KindE0ELNS_15FloatRoundStyleE2EaEENS1_15EpilogueDefaultEEEEEvvEEEEvNT_6ParamsE,@"STO_CUDA_ENTRY STV_DEFAULT"
_ZN7cutlass13device_kernelINS_4gemm6kernel13GemmUniversalIN4cute5tupleIJiiiiEEENS1_10collective13CollectiveMmaINS1_34MainloopSm90TmaGmmaWarpSpecializedILi5ENS5_IJNS4_1CILi1EEESB_SB_EEENS1_35KernelTmaWarpSpecializedCooperativeEEENS5_IJNSA_ILi256EEENSA_ILi64EEENSA_ILi32EEEEEEaNS5_IJlSB_lEEEaSJ_NS4_8TiledMMAINS4_8MMA_AtomIJNS4_4SM904GMMA26MMA_64x64x32_S32S8S8_SS_TNEEEENS4_6LayoutINS5_IJNSA_ILi2EEESB_SB_EEENS5_IJSB_NSA_ILi0EEEST_EEEEENS5_IJNS4_10UnderscoreESW_SW_EEEEENS4_13SM90_TMA_LOADENS4_14ComposedLayoutINS4_7SwizzleILi1ELi4ELi3EEENS4_18smem_ptr_flag_bitsILi8EEENSQ_INS5_IJNSA_ILi8EEESH_EEENS5_IJSH_SB_EEEEEEEvNS4_8identityESZ_S19_vS1A_EENS_8epilogue10collective6detail29Sm90TmaWarpSpecializedAdapterINS1D_15DefaultEpilogueIaSJ_SJ_NS1C_6thread17LinearCombinationIaLi1EiiLNS1H_9ScaleType4KindE0ELNS_15FloatRoundStyleE2EaEENS1_15EpilogueDefaultEEEEEvvEEEEvNT_6ParamsE:
[----:B------:R-:W0:Y:S01]  /*0000*/  LDC R1, c[0x0][0x28] ;  /* 0x00000a00ff017b82 */ /* 0x000e220000000800 */
[----:B------:R-:W1:Y:S01]  /*0010*/  S2R R18, SR_TID.X ;  /* 0x0000000000127919 */ /* 0x000e620000002100 */
[----:B------:R-:W-:Y:S01]  /*0020*/  ELECT P0, URZ, PT ;  /* 0x00000000003f782f */ /* 0x000fe20003800000 */
[----:B------:R-:W-:Y:S01]  /*0030*/  BSSY B0, `(.L_x_0) ;  /* 0x000000f000007945 */ /* 0x000fe20003800000 */
[--C-:B-1----:R-:W-:Y:S02]  /*0040*/  SHF.R.U32.HI R0, RZ, 0x5, R18.reuse ;  /* 0x00000005ff007819 */ /* 0x102fe40000011612 */
[----:B------:R-:W-:-:S03]  /*0050*/  SHF.R.U32.HI R2, RZ, 0x7, R18 ;  /* 0x00000007ff027819 */ /* 0x000fc60000011612 */
[----:B------:R-:W1:Y:S04]  /*0060*/  SHFL.IDX PT, R5, R0, RZ, 0x1f ;  /* 0x00001fff00057589 */ /* 0x000e6800000e0000 */
[----:B------:R2:W3:Y:S01]  /*0070*/  SHFL.IDX PT, R8, R2, RZ, 0x1f ;  /* 0x00001fff02087589 */ /* 0x0004e200000e0000 */
[----:B-1----:R-:W-:-:S13]  /*0080*/  ISETP.NE.OR P0, PT, R5, RZ, !P0 ;  /* 0x000000ff0500720c */ /* 0x002fda0004705670 */
[----:B0-23--:R-:W-:Y:S05]  /*0090*/  @P0 BRA `(.L_x_1) ;  /* 0x0000000000200947 */ /* 0x00dfea0003800000 */
[----:B------:R-:W-:Y:S02]  /*00a0*/  ULDC.64 UR4, c[0x0][0x198] ;  /* 0x0000660000047ab9 */ /* 0x000fe40000000a00 */
[----:B------:R-:W-:Y:S02]  /*00b0*/  UIADD3 UR6, UP0, UR4, 0xf0, URZ ;  /* 0x000000f004067890 */ /* 0x000fe4000ff1e03f */
[----:B------:R-:W-:Y:S02]  /*00c0*/  UIADD3 UR4, UP1, UR4, 0x1f0, URZ ;  /* 0x000001f004047890 */ /* 0x000fe4000ff3e03f */
[----:B------:R-:W-:Y:S02]  /*00d0*/  UIADD3.X UR7, URZ, UR5, URZ, UP0, !UPT ;  /* 0x000000053f077290 */ /* 0x000fe400087fe43f */
[----:B------:R-:W-:-:S07]  /*00e0*/  UIADD3.X UR5, URZ, UR5, URZ, UP1, !UPT ;  /* 0x000000053f057290 */ /* 0x000fce0008ffe43f */
[----:B------:R0:W-:Y:S02]  /*00f0*/  UTMACCTL.PF [UR6] ;  /* 0x00000000060079b9 */ /* 0x0001e40008040000 */
[----:B------:R0:W-:Y:S02]  /*0100*/  UTMACCTL.PF [UR4] ;  /* 0x00000000040079b9 */ /* 0x0001e40008040000 */
[----:B0-----:R-:W-:Y:S01]  /*0110*/  NOP ;  /* 0x0000000000007918 */ /* 0x001fe20000000000 */
.L_x_1:
[----:B------:R-:W-:Y:S05]  /*0120*/  BSYNC B0 ;  /* 0x0000000000007941 */ /* 0x000fea0003800000 */
.L_x_0:
[----:B------:R-:W0:Y:S02]  /*0130*/  SHFL.IDX PT, R2, R0, RZ, 0x1f ;  /* 0x00001fff00027589 */ /* 0x000e2400000e0000 */
[----:B0-----:R-:W-:-:S13]  /*0140*/  ISETP.NE.AND P0, PT, R2, RZ, PT ;  /* 0x000000ff0200720c */ /* 0x001fda0003f05270 */
[----:B------:R-:W-:Y:S05]  /*0150*/  @P0 BRA `(.L_x_2) ;  /* 0x0000000000600947 */ /* 0x000fea0003800000 */
[----:B------:R-:W0:Y:S01]  /*0160*/  S2UR UR8, SR_CgaCtaId ;  /* 0x00000000000879c3 */ /* 0x000e220000008800 */
[----:B------:R-:W-:Y:S01]  /*0170*/  UMOV UR4, 0x400 ;  /* 0x0000040000047882 */ /* 0x000fe20000000000 */
[----:B------:R-:W-:Y:S01]  /*0180*/  UMOV UR5, 0x1 ;  /* 0x0000000100057882 */ /* 0x000fe20000000000 */
[----:B------:R-:W-:Y:S01]  /*0190*/  UMOV UR6, 0x100 ;  /* 0x0000010000067882 */ /* 0x000fe20000000000 */
[----:B------:R-:W-:Y:S01]  /*01a0*/  ELECT P0, URZ, PT ;  /* 0x00000000003f782f */ /* 0x000fe20003800000 */
[----:B------:R-:W-:-:S04]  /*01b0*/  UIADD3 UR6, -UR6, 0x100000, URZ ;  /* 0x0010000006067890 */ /* 0x000fc8000fffe13f */
[----:B------:R-:W-:Y:S02]  /*01c0*/  USHF.L.U32 UR7, UR6, 0xb, URZ ;  /* 0x0000000b06077899 */ /* 0x000fe4000800063f */
[----:B------:R-:W-:Y:S02]  /*01d0*/  USHF.L.U32 UR6, UR6, 0x1, URZ ;  /* 0x0000000106067899 */ /* 0x000fe4000800063f */
[----:B0-----:R-:W-:Y:S02]  /*01e0*/  ULEA UR8, UR8, UR4, 0x18 ;  /* 0x0000000408087291 */ /* 0x001fe4000f8ec03f */
[----:B------:R-:W-:-:S04]  /*01f0*/  UIADD3 UR4, -UR5, 0x100000, URZ ;  /* 0x0010000005047890 */ /* 0x000fc8000fffe13f */
[----:B------:R-:W-:Y:S02]  /*0200*/  USHF.L.U32 UR5, UR4, 0xb, URZ ;  /* 0x0000000b04057899 */ /* 0x000fe4000800063f */
[----:B------:R-:W-:Y:S01]  /*0210*/  USHF.L.U32 UR4, UR4, 0x1, URZ ;  /* 0x0000000104047899 */ /* 0x000fe2000800063f */
[----:B------:R-:W0:Y:S11]  /*0220*/  FENCE.VIEW.ASYNC.S ;  /* 0x00000000000073c6 */ /* 0x000e360000000000 */
[----:B0-----:R0:W1:Y:S01]  /*0230*/  SYNCS.EXCH.64 URZ, [UR8], UR4 ;  /* 0x00000004083f75b2 */ /* 0x0010620008000100 */
[----:B------:R0:W2:Y:S01]  /*0240*/  SYNCS.EXCH.64 URZ, [UR8+0x28], UR6 ;  /* 0x00002806083f75b2 */ /* 0x0000a20008000100 */
[----:B------:R0:W3:Y:S01]  /*0250*/  SYNCS.EXCH.64 URZ, [UR8+0x8], UR4 ;  /* 0x00000804083f75b2 */ /* 0x0000e20008000100 */
[----:B------:R0:W4:Y:S01]  /*0260*/  SYNCS.EXCH.64 URZ, [UR8+0x30], UR6 ;  /* 0x00003006083f75b2 */ /* 0x0001220008000100 */
[----:B------:R0:W0:Y:S01]  /*0270*/  SYNCS.EXCH.64 URZ, [UR8+0x10], UR4 ;  /* 0x00001004083f75b2 */ /* 0x0000220008000100 */
[----:B------:R0:W0:Y:S01]  /*0280*/  SYNCS.EXCH.64 URZ, [UR8+0x38], UR6 ;  /* 0x00003806083f75b2 */ /* 0x0000220008000100 */
[----:B------:R0:W0:Y:S01]  /*0290*/  SYNCS.EXCH.64 URZ, [UR8+0x18], UR4 ;  /* 0x00001804083f75b2 */ /* 0x0000220008000100 */
[----:B------:R0:W0:Y:S01]  /*02a0*/  SYNCS.EXCH.64 URZ, [UR8+0x40], UR6 ;  /* 0x00004006083f75b2 */ /* 0x0000220008000100 */
[----:B------:R0:W0:Y:S01]  /*02b0*/  SYNCS.EXCH.64 URZ, [UR8+0x20], UR4 ;  /* 0x00002004083f75b2 */ /* 0x0000220008000100 */
[----:B------:R0:W0:Y:S01]  /*02c0*/  SYNCS.EXCH.64 URZ, [UR8+0x48], UR6 ;  /* 0x00004806083f75b2 */ /* 0x0000220008000100 */
[----:B------:R-:W-:Y:S01]  /*02d0*/  NOP ;  /* 0x0000000000007918 */ /* 0x000fe20000000000 */
.L_x_2:
[----:B------:R-:W5:Y:S01]  /*02e0*/  SHFL.IDX PT, R0, R0, RZ, 0x1f ;  /* 0x00001fff00007589 */ /* 0x000f6200000e0000 */
[----:B------:R-:W-:Y:S01]  /*02f0*/  ELECT P0, URZ, PT ;  /* 0x00000000003f782f */ /* 0x000fe20003800000 */
[----:B------:R-:W1:Y:S01]  /*0300*/  LDC R2, c[0x0][0x65c] ;  /* 0x00019700ff027b82 */ /* 0x000e620000000800 */
[----:B------:R-:W-:Y:S01]  /*0310*/  SHF.R.S32.HI R6, RZ, 0x1f, R5 ;  /* 0x0000001fff067819 */ /* 0x000fe20000011405 */
[----:B------:R-:W2:Y:S01]  /*0320*/  S2R R3, SR_CTAID.Y ;  /* 0x0000000000037919 */ /* 0x000ea20000002600 */
[----:B0-----:R-:W-:Y:S01]  /*0330*/  UMOV UR4, 0x20 ;  /* 0x0000002000047882 */ /* 0x001fe20000000000 */
[----:B------:R-:W-:Y:S01]  /*0340*/  ISETP.NE.AND P2, PT, R8, RZ, PT ;  /* 0x000000ff0800720c */ /* 0x000fe20003f45270 */
[----:B------:R-:W-:Y:S01]  /*0350*/  NOP ;  /* 0x0000000000007918 */ /* 0x000fe20000000000 */
[----:B------:R-:W0:Y:S01]  /*0360*/  S2R R4, SR_CTAID.X ;  /* 0x0000000000047919 */ /* 0x000e220000002500 */
[----:B------:R-:W-:Y:S01]  /*0370*/  LEA.HI R6, R6, R5, RZ, 0x2 ;  /* 0x0000000506067211 */ /* 0x000fe200078f10ff */
[----:B------:R-:W-:Y:S01]  /*0380*/  NOP ;  /* 0x0000000000007918 */ /* 0x000fe20000000000 */
[----:B-----5:R-:W-:-:S02]  /*0390*/  ISETP.NE.OR P0, PT, R0, RZ, !P0 ;  /* 0x000000ff0000720c */ /* 0x020fc40004705670 */
[----:B-1----:R-:W-:-:S04]  /*03a0*/  ISETP.NE.AND P3, PT, R2, 0x1, PT ;  /* 0x000000010200780c */ /* 0x002fc80003f65270 */
[----:B------:R-:W-:Y:S02]  /*03b0*/  P2R R0, PR, RZ, 0x8 ;  /* 0x00000008ff007803 */ /* 0x000fe40000000000 */
[----:B------:R-:W-:-:S05]  /*03c0*/  LOP3.LUT R0, R6, 0xfffffffc, RZ, 0xc0, !PT ;  /* 0xfffffffc06007812 */ /* 0x000fca00078ec0ff */
[----:B------:R-:W-:Y:S01]  /*03d0*/  VOTEU.ALL UP0, P0 ;  /* 0x00000000003f7886 */ /* 0x000fe20000000000 */
[----:B------:R-:W-:Y:S01]  /*03e0*/  IMAD.IADD R0, R5, 0x1, -R0 ;  /* 0x0000000105007824 */ /* 0x000fe200078e0a00 */
[----:B------:R-:W0:Y:S01]  /*03f0*/  @P3 LDC R17, c[0x0][0x10] ;  /* 0x00000400ff113b82 */ /* 0x000e220000000800 */
[----:B------:R-:W-:Y:S01]  /*0400*/  VOTEU.ALL UP1, P0 ;  /* 0x00000000003f7886 */ /* 0x000fe20000020000 */
[----:B--2---:R-:W-:Y:S01]  /*0410*/  @P3 IMAD.MOV.U32 R6, RZ, RZ, R3 ;  /* 0x000000ffff063224 */ /* 0x004fe200078e0003 */
[----:B------:R-:W-:Y:S01]  /*0420*/  @!UP0 UMOV UR6, 0x400 ;  /* 0x0000040000068882 */ /* 0x000fe20000000000 */
[----:B------:R-:W-:-:S04]  /*0430*/  @!UP0 UIADD3 UR4, -UR4, 0x100000, URZ ;  /* 0x0010000004048890 */ /* 0x000fc8000fffe13f */
[----:B------:R-:W-:Y:S02]  /*0440*/  @!UP0 USHF.L.U32 UR5, UR4, 0xb, URZ ;  /* 0x0000000b04058899 */ /* 0x000fe4000800063f */
[----:B------:R-:W-:Y:S01]  /*0450*/  @!UP0 USHF.L.U32 UR4, UR4, 0x1, URZ ;  /* 0x0000000104048899 */ /* 0x000fe2000800063f */
[----:B------:R-:W-:Y:S02]  /*0460*/  @P3 IMAD.MOV.U32 R7, RZ, RZ, RZ ;  /* 0x000000ffff073224 */ /* 0x000fe400078e00ff */
[----:B------:R-:W-:Y:S01]  /*0470*/  IMAD.MOV.U32 R5, RZ, RZ, RZ ;  /* 0x000000ffff057224 */ /* 0x000fe200078e00ff */
[----:B------:R-:W1:Y:S01]  /*0480*/  @!UP0 S2UR UR7, SR_CgaCtaId ;  /* 0x00000000000789c3 */ /* 0x000e620000008800 */
[----:B------:R-:W-:-:S07]  /*0490*/  @P3 IMAD.MOV.U32 R11, RZ, RZ, RZ ;  /* 0x000000ffff0b3224 */ /* 0x000fce00078e00ff */
[----:B------:R-:W2:Y:S01]  /*04a0*/  @!P3 LDC R9, c[0x0][0xc] ;  /* 0x00000300ff09bb82 */ /* 0x000ea20000000800 */
[----:B0-----:R-:W-:-:S04]  /*04b0*/  @P3 IMAD.WIDE.U32 R16, R4, R17, R6 ;  /* 0x0000001104103225 */ /* 0x001fc800078e0006 */
[----:B------:R-:W-:Y:S01]  /*04c0*/  @P3 IMAD.IADD R17, R17, 0x1, R11 ;  /* 0x0000000111113824 */ /* 0x000fe200078e020b */
[----:B-1----:R-:W-:Y:S01]  /*04d0*/  @!UP0 ULEA UR6, UR7, UR6, 0x18 ;  /* 0x0000000607068291 */ /* 0x002fe2000f8ec03f */
[----:B------:R-:W-:Y:S01]  /*04e0*/  VOTEU.ALL UP0, P0 ;  /* 0x00000000003f7886 */ /* 0x000fe20000000000 */
[----:B------:R-:W-:-:S04]  /*04f0*/  ISETP.NE.AND P0, PT, R0, 0x3, PT ;  /* 0x000000030000780c */ /* 0x000fc80003f05270 */
[----:B------:R-:W-:Y:S01]  /*0500*/  ISETP.EQ.OR P0, PT, R0, RZ, !P0 ;  /* 0x000000ff0000720c */ /* 0x000fe20004702670 */
[----:B--2---:R-:W-:-:S03]  /*0510*/  @!P3 IMAD.WIDE.U32 R6, R9, R3, R4 ;  /* 0x000000030906b225 */ /* 0x004fc600078e0004 */
[C---:B------:R-:W-:Y:S01]  /*0520*/  ISETP.EQ.AND P0, PT, R8.reuse, RZ, P0 ;  /* 0x000000ff0800720c */ /* 0x040fe20000702270 */
[----:B------:R-:W-:Y:S01]  /*0530*/  VIADD R8, R8, 0xffffffff ;  /* 0xffffffff08087836 */ /* 0x000fe20000000000 */
[----:B------:R-:W0:Y:S02]  /*0540*/  FENCE.VIEW.ASYNC.S ;  /* 0x00000000000073c6 */ /* 0x000e240000000000 */
[----:B0-----:R0:W3:Y:S01]  /*0550*/  @!UP0 SYNCS.EXCH.64 URZ, [UR6+0x60], UR4 ;  /* 0x00006004063f85b2 */ /* 0x0010e20008000100 */
[----:B------:R-:W-:Y:S01]  /*0560*/  @!P3 IMAD.MOV.U32 R16, RZ, RZ, R6 ;  /* 0x000000ffff10b224 */ /* 0x000fe200078e0006 */
[----:B------:R-:W-:Y:S01]  /*0570*/  SEL R19, RZ, 0x1, !P0 ;  /* 0x00000001ff137807 */ /* 0x000fe20004000000 */
[----:B------:R-:W-:Y:S01]  /*0580*/  @!P3 IMAD.MOV.U32 R17, RZ, RZ, R7 ;  /* 0x000000ffff11b224 */ /* 0x000fe200078e0007 */
[----:B------:R-:W-:-:S04]  /*0590*/  ISETP.GE.U32.AND P1, PT, R8, 0x2, PT ;  /* 0x000000020800780c */ /* 0x000fc80003f26070 */
[----:B------:R-:W-:Y:S01]  /*05a0*/  SEL R19, R19, 0x2, P1 ;  /* 0x0000000213137807 */ /* 0x000fe20000800000 */
[----:B------:R0:W3:Y:S01]  /*05b0*/  @!UP1 SYNCS.EXCH.64 URZ, [UR6+0x68], UR4 ;  /* 0x00006804063f95b2 */ /* 0x0000e20008000100 */
[----:B------:R-:W-:Y:S01]  /*05c0*/  NOP ;  /* 0x0000000000007918 */ /* 0x000fe20000000000 */
[----:B---34-:R-:W-:Y:S06]  /*05d0*/  BAR.SYNC.DEFER_BLOCKING 0x0 ;  /* 0x0000000000007b1d */ /* 0x018fec0000010000 */
[----:B------:R-:W-:Y:S05]  /*05e0*/  @!P2 BRA `(.L_x_3) ;  /* 0x0000004c00fca947 */ /* 0x000fea0003800000 */
[----:B------:R-:W-:-:S13]  /*05f0*/  ISETP.GT.U32.AND P0, PT, R8, 0x1, PT ;  /* 0x000000010800780c */ /* 0x000fda0003f04070 */
[----:B0-----:R-:W-:Y:S05]  /*0600*/  @P0 EXIT ;  /* 0x000000000000094d */ /* 0x001fea0003800000 */
[----:B------:R-:W-:Y:S01]  /*0610*/  ULDC.64 UR4, c[0x0][0x650] ;  /* 0x0001940000047ab9 */ /* 0x000fe20000000a00 */
[----:B------:R-:W-:Y:S01]  /*0620*/  PRMT R0, RZ, 0x7610, R0 ;  /* 0x00007610ff007816 */ /* 0x000fe20000000000 */
[----:B------:R-:W-:Y:S01]  /*0630*/  IMAD.MOV.U32 R90, RZ, RZ, -0x1 ;  /* 0xffffffffff5a7424 */ /* 0x000fe200078e00ff */
[----:B------:R-:W-:Y:S01]  /*0640*/  ISETP.GE.U32.AND P0, PT, R16, UR4, PT ;  /* 0x0000000410007c0c */ /* 0x000fe2000bf06070 */
[----:B------:R-:W-:Y:S02]  /*0650*/  IMAD.MOV.U32 R91, RZ, RZ, -0x1 ;  /* 0xffffffffff5b7424 */ /* 0x000fe400078e00ff */
[----:B------:R-:W-:Y:S01]  /*0660*/  IMAD.MOV.U32 R89, RZ, RZ, -0x1 ;  /* 0xffffffffff597424 */ /* 0x000fe200078e00ff */
[----:B------:R-:W-:-:S13]  /*0670*/  ISETP.GE.U32.AND.EX P0, PT, R17, UR5, PT, P0 ;  /* 0x0000000511007c0c */ /* 0x000fda000bf06100 */
[----:B------:R-:W-:Y:S05]  /*0680*/  @P0 BRA `(.L_x_4) ;  /* 0x0000000400540947 */ /* 0x000fea0003800000 */
[----:B------:R-:W0:Y:S01]  /*0690*/  LDC.64 R14, c[0x0][0x628] ;  /* 0x00018a00ff0e7b82 */ /* 0x000e220000000a00 */
[----:B------:R-:W-:Y:S02]  /*06a0*/  IMAD.MOV.U32 R6, RZ, RZ, R16 ;  /* 0x000000ffff067224 */ /* 0x000fe400078e0010 */
[----:B------:R-:W-:-:S05]  /*06b0*/  IMAD.MOV.U32 R7, RZ, RZ, R17 ;  /* 0x000000ffff077224 */ /* 0x000fca00078e0011 */
[----:B------:R-:W1:Y:S08]  /*06c0*/  LDC R0, c[0x0][0x630] ;  /* 0x00018c00ff007b82 */ /* 0x000e700000000800 */
[----:B------:R-:W2:Y:S01]  /*06d0*/  LDC.64 R20, c[0x0][0x620] ;  /* 0x00018800ff147b82 */ /* 0x000ea20000000a00 */
[----:B0-----:R-:W-:-:S04]  /*06e0*/  ISETP.NE.U32.AND P0, PT, R14, RZ, PT ;  /* 0x000000ff0e00720c */ /* 0x001fc80003f05070 */
[----:B------:R-:W-:-:S13]  /*06f0*/  ISETP.NE.AND.EX P0, PT, R15, RZ, PT, P0 ;  /* 0x000000ff0f00720c */ /* 0x000fda0003f05300 */
[----:B-12---:R-:W-:Y:S05]  /*0700*/  @!P0 BRA `(.L_x_5) ;  /* 0x0000000000288947 */ /* 0x006fea0003800000 */
[----:B------:R-:W0:Y:S02]  /*0710*/  LDC R11, c[0x0][0x634] ;  /* 0x00018d00ff0b7b82 */ /* 0x000e240000000800 */
[----:B0-----:R-:W-:-:S05]  /*0720*/  IADD3 R11, P0, R16, R11, RZ ;  /* 0x0000000b100b7210 */ /* 0x001fca0007f1e0ff */
[----:B------:R-:W-:-:S04]  /*0730*/  IMAD.X R13, RZ, RZ, R17, P0 ;  /* 0x000000ffff0d7224 */ /* 0x000fc800000e0611 */
[----:B------:R-:W-:-:S04]  /*0740*/  IMAD.WIDE.U32 R6, R13, R14, RZ ;  /* 0x0000000e0d067225 */ /* 0x000fc800078e00ff */
[----:B------:R-:W-:-:S04]  /*0750*/  IMAD.WIDE.U32 R8, P0, R11, R15, R6 ;  /* 0x0000000f0b087225 */ /* 0x000fc80007800006 */
[----:B------:R-:W-:-:S04]  /*0760*/  IMAD.WIDE.U32 R6, R11, R14, RZ ;  /* 0x0000000e0b067225 */ /* 0x000fc800078e00ff */
[----:B------:R-:W-:Y:S01]  /*0770*/  IMAD.X R11, RZ, RZ, RZ, P0 ;  /* 0x000000ffff0b7224 */ /* 0x000fe200000e06ff */
[----:B------:R-:W-:Y:S01]  /*0780*/  IADD3 RZ, P0, R7, R8, RZ ;  /* 0x0000000807ff7210 */ /* 0x000fe20007f1e0ff */
[----:B------:R-:W-:-:S04]  /*0790*/  IMAD.MOV.U32 R10, RZ, RZ, R9 ;  /* 0x000000ffff0a7224 */ /* 0x000fc800078e0009 */
[----:B------:R-:W-:-:S08]  /*07a0*/  IMAD.WIDE.U32.X R6, R13, R15, R10, P0 ;  /* 0x0000000f0d067225 */ /* 0x000fd000000e040a */
.L_x_5:
[-CC-:B------:R-:W-:Y:S01]  /*07b0*/  SHF.R.U64 R89, R6, R0.reuse, R7.reuse ;  /* 0x0000000006597219 */ /* 0x180fe20000001207 */
[----:B------:R-:W0:Y:S01]  /*07c0*/  LDC R10, c[0x0][0x618] ;  /* 0x00018600ff0a7b82 */ /* 0x000e220000000800 */
[----:B------:R-:W-:Y:S01]  /*07d0*/  SHF.R.U32.HI R5, RZ, R0, R7 ;  /* 0x00000000ff057219 */ /* 0x000fe20000011607 */
[----:B------:R-:W-:Y:S01]  /*07e0*/  ULDC UR4, c[0x0][0x150] ;  /* 0x0000540000047ab9 */ /* 0x000fe20000000800 */
[----:B------:R-:W-:Y:S02]  /*07f0*/  IADD3 R9, P0, RZ, -R89, RZ ;  /* 0x80000059ff097210 */ /* 0x000fe40007f1e0ff */
[----:B------:R-:W-:-:S03]  /*0800*/  I2FP.F32.U32 R0, R4 ;  /* 0x0000000400007245 */ /* 0x000fc60000201000 */
[----:B------:R-:W1:Y:S01]  /*0810*/  LDC.64 R26, c[0x0][0x640] ;  /* 0x00019000ff1a7b82 */ /* 0x000e620000000a00 */
[----:B------:R-:W-:Y:S02]  /*0820*/  IMAD.X R11, RZ, RZ, ~R5, P0 ;  /* 0x000000ffff0b7224 */ /* 0x000fe400000e0e05 */
[----:B------:R-:W-:Y:S01]  /*0830*/  FMUL R0, R0, UR4 ;  /* 0x0000000400007c20 */ /* 0x000fe20008400000 */
[----:B------:R-:W-:Y:S01]  /*0840*/  IMAD.WIDE.U32 R6, R9, R20, R16 ;  /* 0x0000001409067225 */ /* 0x000fe200078e0010 */
[----:B------:R-:W-:-:S03]  /*0850*/  ULDC UR4, c[0x0][0x154] ;  /* 0x0000550000047ab9 */ /* 0x000fc60000000800 */
[----:B------:R-:W-:Y:S01]  /*0860*/  IMAD R8, R11, R20, RZ ;  /* 0x000000140b087224 */ /* 0x000fe200078e02ff */
[----:B------:R-:W2:Y:S01]  /*0870*/  LDC R5, c[0x0][0x144] ;  /* 0x00005100ff057b82 */ /* 0x000ea20000000800 */
[----:B------:R-:W3:Y:S02]  /*0880*/  F2I.U32.TRUNC.NTZ R0, R0 ;  /* 0x0000000000007305 */ /* 0x000ee4000020f000 */
[----:B------:R-:W-:-:S04]  /*0890*/  IMAD R9, R9, R21, R8 ;  /* 0x0000001509097224 */ /* 0x000fc800078e0208 */
[----:B------:R-:W-:Y:S01]  /*08a0*/  IMAD.IADD R7, R7, 0x1, R9 ;  /* 0x0000000107077824 */ /* 0x000fe200078e0209 */
[----:B------:R-:W4:Y:S01]  /*08b0*/  LDC R12, c[0x0][0x608] ;  /* 0x00018200ff0c7b82 */ /* 0x000f220000000800 */
[----:B------:R-:W-:-:S03]  /*08c0*/  IMAD.MOV.U32 R9, RZ, RZ, -0x1 ;  /* 0xffffffffff097424 */ /* 0x000fc600078e00ff */
[-CC-:B0-----:R-:W-:Y:S02]  /*08d0*/  SHF.R.U64 R20, R6, R10.reuse, R7.reuse ;  /* 0x0000000a06147219 */ /* 0x181fe40000001207 */
[----:B------:R-:W-:Y:S02]  /*08e0*/  I2FP.F32.U32 R6, R3 ;  /* 0x0000000300067245 */ /* 0x000fe40000201000 */
[----:B------:R-:W0:Y:S01]  /*08f0*/  LDC R24, c[0x0][0x658] ;  /* 0x00019600ff187b82 */ /* 0x000e220000000800 */
[----:B-1----:R-:W-:Y:S01]  /*0900*/  ISETP.NE.U32.AND P0, PT, R26, RZ, PT ;  /* 0x000000ff1a00720c */ /* 0x002fe20003f05070 */
[----:B---3--:R-:W-:Y:S01]  /*0910*/  IMAD.MOV R8, RZ, RZ, -R0 ;  /* 0x000000ffff087224 */ /* 0x008fe200078e0a00 */
[----:B------:R-:W-:Y:S01]  /*0920*/  SHF.R.U32.HI R7, RZ, R10, R7 ;  /* 0x0000000aff077219 */ /* 0x000fe20000011607 */
[----:B------:R-:W-:Y:S01]  /*0930*/  FMUL R6, R6, UR4 ;  /* 0x0000000406067c20 */ /* 0x000fe20008400000 */
[----:B------:R-:W-:-:S03]  /*0940*/  ISETP.NE.AND.EX P0, PT, R27, RZ, PT, P0 ;  /* 0x000000ff1b00720c */ /* 0x000fc60003f05300 */
[----:B------:R-:W1:Y:S01]  /*0950*/  LDC R14, c[0x0][0x148] ;  /* 0x00005200ff0e7b82 */ /* 0x000e620000000800 */
[----:B--2---:R-:W-:-:S07]  /*0960*/  IMAD R0, R5, R8, R4 ;  /* 0x0000000805007224 */ /* 0x004fce00078e0204 */
[----:B------:R-:W2:Y:S01]  /*0970*/  LDC R22, c[0x0][0x600] ;  /* 0x00018000ff167b82 */ /* 0x000ea20000000800 */
[-CC-:B----4-:R-:W-:Y:S02]  /*0980*/  SHF.R.U64 R28, R20, R12.reuse, R7.reuse ;  /* 0x0000000c141c7219 */ /* 0x190fe40000001207 */
[----:B------:R-:W-:Y:S01]  /*0990*/  SHF.R.U32.HI R5, RZ, R12, R7 ;  /* 0x0000000cff057219 */ /* 0x000fe20000011607 */
[----:B------:R-:W-:Y:S01]  /*09a0*/  IMAD.MOV.U32 R7, RZ, RZ, 0x1 ;  /* 0x00000001ff077424 */ /* 0x000fe200078e00ff */
[----:B------:R3:W4:Y:S03]  /*09b0*/  F2I.U32.TRUNC.NTZ R12, R6 ;  /* 0x00000006000c7305 */ /* 0x000726000020f000 */
[----:B------:R-:W1:Y:S01]  /*09c0*/  LDC R15, c[0x0][0x648] ;  /* 0x00019200ff0f7b82 */ /* 0x000e620000000800 */
[-C--:B0-----:R-:W-:Y:S02]  /*09d0*/  SHF.L.U32 R4, R9, R24.reuse, RZ ;  /* 0x0000001809047219 */ /* 0x081fe400000006ff */
[----:B------:R-:W-:-:S02]  /*09e0*/  SHF.R.U64 R30, R28, R24, R5 ;  /* 0x000000181c1e7219 */ /* 0x000fc40000001205 */
[----:B------:R-:W-:Y:S02]  /*09f0*/  LOP3.LUT R11, RZ, R4, RZ, 0x33, !PT ;  /* 0x00000004ff0b7212 */ /* 0x000fe400078e33ff */
[-C--:B------:R-:W-:Y:S01]  /*0a00*/  SHF.R.U32.HI R5, RZ, R24.reuse, R5 ;  /* 0x00000018ff057219 */ /* 0x080fe20000011605 */
[----:B------:R-:W0:Y:S01]  /*0a10*/  LDC R21, c[0x0][0x638] ;  /* 0x00018e00ff157b82 */ /* 0x000e220000000800 */
[----:B------:R-:W-:Y:S01]  /*0a20*/  SHF.L.U32 R10, R7, R24, RZ ;  /* 0x00000018070a7219 */ /* 0x000fe200000006ff */
[----:B------:R-:W-:-:S06]  /*0a30*/  IMAD.MOV.U32 R4, RZ, RZ, R30 ;  /* 0x000000ffff047224 */ /* 0x000fcc00078e001e */
[----:B------:R-:W0:Y:S01]  /*0a40*/  LDC R90, c[0x0][0x610] ;  /* 0x00018400ff5a7b82 */ /* 0x000e220000000800 */
[----:B---34-:R-:W-:Y:S05]  /*0a50*/  @!P0 BRA `(.L_x_6) ;  /* 0x0000000000288947 */ /* 0x018fea0003800000 */
[----:B------:R-:W3:Y:S02]  /*0a60*/  LDC R9, c[0x0][0x64c] ;  /* 0x00019300ff097b82 */ /* 0x000ee40000000800 */
[----:B---3--:R-:W-:-:S05]  /*0a70*/  IADD3 R9, P0, R30, R9, RZ ;  /* 0x000000091e097210 */ /* 0x008fca0007f1e0ff */
        /* <DEDUP_REMOVED lines=8> */
.L_x_6:
[----:B-1----:R-:W-:Y:S01]  /*0b00*/  SHF.R.U64 R4, R4, R15, R5 ;  /* 0x0000000f04047219 */ /* 0x002fe20000001205 */
[----:B--2---:R-:W-:Y:S01]  /*0b10*/  VIADD R5, R22, 0xffffffff ;  /* 0xffffffff16057836 */ /* 0x004fe20000000000 */
[----:B------:R-:W-:Y:S01]  /*0b20*/  LOP3.LUT R11, R28, R11, RZ, 0xc0, !PT ;  /* 0x0000000b1c0b7212 */ /* 0x000fe200078ec0ff */
[----:B------:R-:W-:Y:S02]  /*0b30*/  IMAD.MOV R12, RZ, RZ, -R12 ;  /* 0x000000ffff0c7224 */ /* 0x000fe400078e0a0c */
[----:B------:R-:W-:Y:S01]  /*0b40*/  IMAD.MOV R6, RZ, RZ, -R4 ;  /* 0x000000ffff067224 */ /* 0x000fe200078e0a04 */
[----:B------:R-:W-:Y:S01]  /*0b50*/  LOP3.LUT R5, R20, R5, RZ, 0xc0, !PT ;  /* 0x0000000514057212 */ /* 0x000fe200078ec0ff */
[----:B------:R-:W-:Y:S02]  /*0b60*/  @P3 IMAD R0, R14, R12, R3 ;  /* 0x0000000c0e003224 */ /* 0x000fe400078e0203 */
[----:B------:R-:W-:Y:S02]  /*0b70*/  IMAD R11, R10, R4, R11 ;  /* 0x000000040a0b7224 */ /* 0x000fe400078e020b */
[----:B0-----:R-:W-:-:S02]  /*0b80*/  IMAD R3, R6, R21, R30 ;  /* 0x0000001506037224 */ /* 0x001fc400078e021e */
[----:B------:R-:W-:Y:S02]  /*0b90*/  IMAD R90, R11, R90, R0 ;  /* 0x0000005a0b5a7224 */ /* 0x000fe400078e0200 */
[----:B------:R-:W-:Y:S02]  /*0ba0*/  IMAD R3, R3, R22, R5 ;  /* 0x0000001603037224 */ /* 0x000fe400078e0205 */
[----:B------:R-:W-:-:S03]  /*0bb0*/  IMAD.MOV.U32 R0, RZ, RZ, 0x1 ;  /* 0x00000001ff007424 */ /* 0x000fc600078e00ff */
[----:B------:R-:W-:Y:S02]  /*0bc0*/  SEL R91, R3, R90, !P3 ;  /* 0x0000005a035b7207 */ /* 0x000fe40005800000 */
[----:B------:R-:W-:-:S07]  /*0bd0*/  SEL R90, R90, R3, !P3 ;  /* 0x000000035a5a7207 */ /* 0x000fce0005800000 */
.L_x_4:
[----:B------:R-:W-:-:S08]  /*0be0*/  NOP ;  /* 0x0000000000007918 */ /* 0x000fd00000000000 */
[----:B------:R-:W0:Y:S02]  /*0bf0*/  USETMAXREG.TRY_ALLOC.CTAPOOL UP0, 0xe8 ;  /* 0x000000e8000079c8 */ /* 0x000e240008000600 */
[----:B0-----:R-:W-:-:S13]  /*0c00*/  PLOP3.LUT P0, PT, PT, PT, UP0, 0x80, 0x0 ;  /* 0x000000000000781c */ /* 0x001fda0003f0f008 */
[----:B------:R-:W-:Y:S05]  /*0c10*/  @!P0 BRA `(.L_x_4) ;  /* 0xfffffffc00f08947 */ /* 0x000fea000383ffff */
[----:B------:R-:W-:Y:S01]  /*0c20*/  ULDC.64 UR4, c[0x0][0x598] ;  /* 0x0001660000047ab9 */ /* 0x000fe20000000a00 */
[----:B------:R-:W-:Y:S01]  /*0c30*/  ULDC.64 UR36, c[0x0][0x208] ;  /* 0x0000820000247ab9 */ /* 0x000fe20000000a00 */
[----:B------:R-:W-:-:S04]  /*0c40*/  ISETP.NE.U32.AND P0, PT, RZ, UR4, PT ;  /* 0x00000004ff007c0c */ /* 0x000fc8000bf05070 */
[----:B------:R-:W-:-:S13]  /*0c50*/  ISETP.NE.AND.EX P0, PT, RZ, UR5, PT, P0 ;  /* 0x00000005ff007c0c */ /* 0x000fda000bf05300 */
[----:B------:R-:W-:Y:S05]  /*0c60*/  @!P0 BRA `(.L_x_7) ;  /* 0x00000000001c8947 */ /* 0x000fea0003800000 */
[----:B------:R-:W0:Y:S02]  /*0c70*/  LDC.64 R4, c[0x0][0x598] ;  /* 0x00016600ff047b82 */ /* 0x000e240000000a00 */
[----:B0-----:R-:W2:Y:S02]  /*0c80*/  LDG.E.64 R4, desc[UR36][R4.64] ;  /* 0x0000002404047981 */ /* 0x001ea4000c1e1b00 */
[----:B--2---:R-:W-:-:S04]  /*0c90*/  ISETP.NE.U32.AND P0, PT, R4, RZ, PT ;  /* 0x000000ff0400720c */ /* 0x004fc80003f05070 */
[----:B------:R-:W-:-:S13]  /*0ca0*/  ISETP.NE.AND.EX P0, PT, R5, RZ, PT, P0 ;  /* 0x000000ff0500720c */ /* 0x000fda0003f05300 */
[----:B------:R-:W-:Y:S05]  /*0cb0*/  @!P0 BRA `(.L_x_7) ;  /* 0x0000000000088947 */ /* 0x000fea0003800000 */
[----:B------:R0:W5:Y:S01]  /*0cc0*/  LD.E R22, desc[UR36][R4.64] ;  /* 0x0000002404167980 */ /* 0x000162000c101900 */
[----:B------:R-:W-:Y:S05]  /*0cd0*/  BRA `(.L_x_8) ;  /* 0x0000000000247947 */ /* 0x000fea0003800000 */
.L_x_7:
[----:B------:R-:W-:Y:S02]  /*0ce0*/  ULDC.64 UR4, c[0x0][0x588] ;  /* 0x0001620000047ab9 */ /* 0x000fe40000000a00 */
[----:B------:R-:W-:-:S04]  /*0cf0*/  ISETP.NE.U32.AND P0, PT, RZ, UR4, PT ;  /* 0x00000004ff007c0c */ /* 0x000fc8000bf05070 */
[----:B------:R-:W-:-:S13]  /*0d00*/  ISETP.NE.AND.EX P0, PT, RZ, UR5, PT, P0 ;  /* 0x00000005ff007c0c */ /* 0x000fda000bf05300 */
[----:B------:R-:W-:Y:S05]  /*0d10*/  @!P0 BRA `(.L_x_9) ;  /* 0x00000000000c8947 */ /* 0x000fea0003800000 */
[----:B------:R-:W0:Y:S02]  /*0d20*/  LDC.64 R22, c[0x0][0x588] ;  /* 0x00016200ff167b82 */ /* 0x000e240000000a00 */
[----:B0-----:R1:W5:Y:S01]  /*0d30*/  LDG.E R22, desc[UR36][R22.64] ;  /* 0x0000002416167981 */ /* 0x001362000c1e1900 */
[----:B------:R-:W-:Y:S05]  /*0d40*/  BRA `(.L_x_8) ;  /* 0x0000000000087947 */ /* 0x000fea0003800000 */
.L_x_9:
[----:B------:R-:W-:Y:S02]  /*0d50*/  ULDC UR4, c[0x0][0x580] ;  /* 0x0001600000047ab9 */ /* 0x000fe40000000800 */
[----:B------:R-:W-:-:S07]  /*0d60*/  IMAD.U32 R22, RZ, RZ, UR4 ;  /* 0x00000004ff167e24 */ /* 0x000fce000f8e00ff */
.L_x_8:
[----:B------:R-:W-:Y:S02]  /*0d70*/  ULDC.64 UR4, c[0x0][0x5a0] ;  /* 0x0001680000047ab9 */ /* 0x000fe40000000a00 */
[----:B------:R-:W-:-:S04]  /*0d80*/  ISETP.NE.U32.AND P0, PT, RZ, UR4, PT ;  /* 0x00000004ff007c0c */ /* 0x000fc8000bf05070 */
[----:B------:R-:W-:-:S13]  /*0d90*/  ISETP.NE.AND.EX P0, PT, RZ, UR5, PT, P0 ;  /* 0x00000005ff007c0c */ /* 0x000fda000bf05300 */
[----:B------:R-:W-:Y:S05]  /*0da0*/  @!P0 BRA `(.L_x_10) ;  /* 0x00000000001c8947 */ /* 0x000fea0003800000 */
[----:B0-----:R-:W0:Y:S02]  /*0db0*/  LDC.64 R4, c[0x0][0x5a0] ;  /* 0x00016800ff047b82 */ /* 0x001e240000000a00 */
[----:B0-----:R-:W2:Y:S02]  /*0dc0*/  LDG.E.64 R4, desc[UR36][R4.64] ;  /* 0x0000002404047981 */ /* 0x001ea4000c1e1b00 */
[----:B--2---:R-:W-:-:S04]  /*0dd0*/  ISETP.NE.U32.AND P0, PT, R4, RZ, PT ;  /* 0x000000ff0400720c */ /* 0x004fc80003f05070 */
[----:B------:R-:W-:-:S13]  /*0de0*/  ISETP.NE.AND.EX P0, PT, R5, RZ, PT, P0 ;  /* 0x000000ff0500720c */ /* 0x000fda0003f05300 */
[----:B------:R-:W-:Y:S05]  /*0df0*/  @!P0 BRA `(.L_x_10) ;  /* 0x0000000000088947 */ /* 0x000fea0003800000 */
[----:B-1----:R0:W5:Y:S01]  /*0e00*/  LD.E R23, desc[UR36][R4.64] ;  /* 0x0000002404177980 */ /* 0x002162000c101900 */
[----:B------:R-:W-:Y:S05]  /*0e10*/  BRA `(.L_x_11) ;  /* 0x0000000000247947 */ /* 0x000fea0003800000 */
.L_x_10:
[----:B------:R-:W-:Y:S02]  /*0e20*/  ULDC.64 UR4, c[0x0][0x590] ;  /* 0x0001640000047ab9 */ /* 0x000fe40000000a00 */
[----:B------:R-:W-:-:S04]  /*0e30*/  ISETP.NE.U32.AND P0, PT, RZ, UR4, PT ;  /* 0x00000004ff007c0c */ /* 0x000fc8000bf05070 */
[----:B------:R-:W-:-:S13]  /*0e40*/  ISETP.NE.AND.EX P0, PT, RZ, UR5, PT, P0 ;  /* 0x00000005ff007c0c */ /* 0x000fda000bf05300 */
[----:B------:R-:W-:Y:S05]  /*0e50*/  @!P0 BRA `(.L_x_12) ;  /* 0x00000000000c8947 */ /* 0x000fea0003800000 */
[----:B0-----:R-:W1:Y:S02]  /*0e60*/  LDC.64 R4, c[0x0][0x590] ;  /* 0x00016400ff047b82 */ /* 0x001e640000000a00 */
[----:B-1----:R1:W5:Y:S01]  /*0e70*/  LDG.E R23, desc[UR36][R4.64] ;  /* 0x0000002404177981 */ /* 0x002362000c1e1900 */
[----:B------:R-:W-:Y:S05]  /*0e80*/  BRA `(.L_x_11) ;  /* 0x0000000000087947 */ /* 0x000fea0003800000 */
.L_x_12:
[----:B------:R-:W-:Y:S02]  /*0e90*/  ULDC UR4, c[0x0][0x584] ;  /* 0x0001610000047ab9 */ /* 0x000fe40000000800 */
[----:B-1----:R-:W-:-:S07]  /*0ea0*/  IMAD.U32 R23, RZ, RZ, UR4 ;  /* 0x00000004ff177e24 */ /* 0x002fce000f8e00ff */
.L_x_11:
[----:B------:R-:W-:-:S13]  /*0eb0*/  LOP3.LUT P0, RZ, R0, 0xff, RZ, 0xc0, !PT ;  /* 0x000000ff00ff7812 */ /* 0x000fda000780c0ff */
[----:B------:R-:W-:Y:S05]  /*0ec0*/  @!P0 EXIT ;  /* 0x000000000000894d */ /* 0x000fea0003800000 */
[----:B------:R-:W-:Y:S01]  /*0ed0*/  ULDC UR4, c[0x0][0x28c] ;  /* 0x0000a30000047ab9 */ /* 0x000fe20000000800 */
[----:B------:R-:W-:Y:S01]  /*0ee0*/  UMOV UR38, URZ ;  /* 0x0000003f00267c82 */ /* 0x000fe20008000000 */
[----:B------:R-:W-:Y:S01]  /*0ef0*/  UIADD3 UR4, UR4, 0x1f, URZ ;  /* 0x0000001f04047890 */ /* 0x000fe2000fffe03f */
[----:B------:R-:W-:-:S03]  /*0f00*/  UMOV UR39, URZ ;  /* 0x0000003f00277c82 */ /* 0x000fc60008000000 */
[----:B------:R-:W-:-:S04]  /*0f10*/  USHF.R.S32.HI UR5, URZ, 0x1f, UR4 ;  /* 0x0000001f3f057899 */ /* 0x000fc80008011404 */
[----:B------:R-:W-:-:S04]  /*0f20*/  ULEA.HI UR5, UR5, UR4, URZ, 0x5 ;  /* 0x0000000405057291 */ /* 0x000fc8000f8f283f */
[----:B------:R-:W-:-:S12]  /*0f30*/  USHF.R.S32.HI UR40, URZ, 0x5, UR5 ;  /* 0x000000053f287899 */ /* 0x000fd80008011405 */
.L_x_162:
[----:B------:R-:W-:Y:S01]  /*0f40*/  LOP3.LUT R0, R18, 0x80, RZ, 0xc0, !PT ;  /* 0x0000008012007812 */ /* 0x000fe200078ec0ff */
[----:B------:R-:W2:Y:S01]  /*0f50*/  S2UR UR7, SR_CgaCtaId ;  /* 0x00000000000779c3 */ /* 0x000ea20000008800 */
[----:B------:R-:W-:Y:S02]  /*0f60*/  UMOV UR6, 0x400 ;  /* 0x0000040000067882 */ /* 0x000fe40000000000 */
[----:B------:R-:W-:-:S06]  /*0f70*/  SHF.R.U32.HI R0, RZ, 0x7, R0 ;  /* 0x00000007ff007819 */ /* 0x000fcc0000011600 */
[----:B---3--:R-:W3:Y:S01]  /*0f80*/  SHFL.IDX PT, R0, R0, RZ, 0x1f ;  /* 0x00001fff00007589 */ /* 0x008ee200000e0000 */
[----:B--2---:R-:W-:Y:S01]  /*0f90*/  ULEA UR6, UR7, UR6, 0x18 ;  /* 0x0000000607067291 */ /* 0x004fe2000f8ec03f */
[----:B---3--:R-:W-:-:S13]  /*0fa0*/  R2UR UR4, R0 ;  /* 0x00000000000472ca */ /* 0x008fda00000e0000 */
[----:B------:R-:W-:-:S04]  /*0fb0*/  ULEA.HI UR5, UR4, UR4, URZ, 0x1 ;  /* 0x0000000404057291 */ /* 0x000fc8000f8f083f */
[----:B------:R-:W-:-:S04]  /*0fc0*/  ULOP3.LUT UR5, UR5, 0x1ffffe, URZ, 0xc0, !UPT ;  /* 0x001ffffe05057892 */ /* 0x000fc8000f8ec03f */
[----:B------:R-:W-:-:S03]  /*0fd0*/  UIADD3 UR5, UR4, -UR5, URZ ;  /* 0x8000000504057290 */ /* 0x000fc6000fffe03f */
[----:B------:R-:W-:Y:S01]  /*0fe0*/  ULDC UR4, c[0x0][0x28c] ;  /* 0x0000a30000047ab9 */ /* 0x000fe20000000800 */
[----:B------:R-:W-:Y:S01]  /*0ff0*/  ULEA UR5, UR5, UR6, 0xb ;  /* 0x0000000605057291 */ /* 0x000fe2000f8e583f */
[----:B------:R-:W-:-:S03]  /*1000*/  ISETP.LT.AND P0, PT, RZ, UR4, PT ;  /* 0x00000004ff007c0c */ /* 0x000fc6000bf01270 */
[----:B------:R-:W-:-:S04]  /*1010*/  UIADD3 UR5, UR5, 0x100, URZ ;  /* 0x0000010005057890 */ /* 0x000fc8000fffe03f */
[----:B------:R-:W-:-:S04]  /*1020*/  USHF.R.U32.HI UR5, URZ, 0x4, UR5 ;  /* 0x000000043f057899 */ /* 0x000fc80008011605 */
[----:B------:R-:W-:-:S04]  /*1030*/  ULOP3.LUT UR5, UR5, 0x3fff, URZ, 0xc0, !UPT ;  /* 0x00003fff05057892 */ /* 0x000fc8000f8ec03f */
[----:B------:R-:W-:Y:S01]  /*1040*/  ULOP3.LUT UR41, UR5, 0x10000, URZ, 0xfc, !UPT ;  /* 0x0001000005297892 */ /* 0x000fe2000f8efc3f */
[----:B01--4-:R-:W-:Y:S11]  /*1050*/  @P0 BRA `(.L_x_13) ;  /* 0x0000000000400947 */ /* 0x013ff60003800000 */
[----:B------:R-:W-:Y:S01]  /*1060*/  MOV R0, 0x0 ;  /* 0x0000000000007802 */ /* 0x000fe20000000f00 */
[----:B------:R-:W-:Y:S01]  /*1070*/  ULDC.64 UR4, c[0x4][0x68] ;  /* 0x01001a0000047ab9 */ /* 0x000fe20000000a00 */
[----:B------:R-:W-:Y:S01]  /*1080*/  ULDC.64 UR6, c[0x4][0x8] ;  /* 0x0100020000067ab9 */ /* 0x000fe20000000a00 */
[----:B01----:R-:W-:Y:S01]  /*1090*/  IMAD.U32 R4, RZ, RZ, UR4 ;  /* 0x00000004ff047e24 */ /* 0x003fe2000f8e00ff */
[----:B------:R0:W1:Y:S01]  /*10a0*/  LDC.64 R14, c[0x4][R0] ;  /* 0x01000000000e7b82 */ /* 0x0000620000000a00 */
[----:B------:R-:W-:Y:S01]  /*10b0*/  IMAD.U32 R5, RZ, RZ, UR5 ;  /* 0x00000005ff057e24 */ /* 0x000fe2000f8e00ff */
[----:B------:R-:W-:Y:S01]  /*10c0*/  ULDC.64 UR4, c[0x4][0x70] ;  /* 0x01001c0000047ab9 */ /* 0x000fe20000000a00 */
[----:B------:R-:W-:Y:S02]  /*10d0*/  IMAD.U32 R10, RZ, RZ, UR6 ;  /* 0x00000006ff0a7e24 */ /* 0x000fe4000f8e00ff */
[----:B------:R-:W-:Y:S02]  /*10e0*/  IMAD.U32 R6, RZ, RZ, UR4 ;  /* 0x00000004ff067e24 */ /* 0x000fe4000f8e00ff */
[----:B------:R-:W-:-:S02]  /*10f0*/  IMAD.U32 R7, RZ, RZ, UR5 ;  /* 0x00000005ff077e24 */ /* 0x000fc4000f8e00ff */
[----:B------:R-:W-:Y:S02]  /*1100*/  IMAD.U32 R11, RZ, RZ, UR7 ;  /* 0x00000007ff0b7e24 */ /* 0x000fe4000f8e00ff */
[----:B------:R-:W-:Y:S02]  /*1110*/  IMAD.MOV.U32 R8, RZ, RZ, 0x1e1 ;  /* 0x000001e1ff087424 */ /* 0x000fe400078e00ff */
[----:B------:R-:W-:Y:S02]  /*1120*/  IMAD.MOV.U32 R12, RZ, RZ, 0x1 ;  /* 0x00000001ff0c7424 */ /* 0x000fe400078e00ff */
[----:B0-----:R-:W-:-:S07]  /*1130*/  IMAD.MOV.U32 R13, RZ, RZ, RZ ;  /* 0x000000ffff0d7224 */ /* 0x001fce00078e00ff */
[----:B------:R-:W-:-:S07]  /*1140*/  LEPC R20, `(.L_x_13) ;  /* 0x000000001014794e */ /* 0x000fce0000000000 */
[----:B-1---5:R-:W-:Y:S05]  /*1150*/  CALL.ABS.NOINC R14 ;  /* 0x000000000e007343 */ /* 0x022fea0003c00000 */
.L_x_13:
[----:B------:R-:W-:-:S04]  /*1160*/  LOP3.LUT R0, R19, 0x1, RZ, 0xfc, !PT ;  /* 0x0000000113007812 */ /* 0x000fc800078efcff */
[----:B------:R-:W-:-:S13]  /*1170*/  ISETP.NE.AND P0, PT, R0, 0x3, PT ;  /* 0x000000030000780c */ /* 0x000fda0003f05270 */
[----:B------:R-:W-:Y:S05]  /*1180*/  @!P0 BRA `(.L_x_14) ;  /* 0x0000000000048947 */ /* 0x000fea0003800000 */
[----:B------:R-:W-:Y:S01]  /*1190*/  BPT.TRAP 0x1 ;  /* 0x000000040000795c */ /* 0x000fe20000300000 */
.L_x_14:
[----:B------:R-:W2:Y:S01]  /*11a0*/  S2UR UR5, SR_CgaCtaId ;  /* 0x00000000000579c3 */ /* 0x000ea20000008800 */
[----:B------:R-:W-:Y:S01]  /*11b0*/  UMOV UR4, 0x400 ;  /* 0x0000040000047882 */ /* 0x000fe20000000000 */
[----:B------:R-:W-:Y:S02]  /*11c0*/  IMAD.U32 R0, RZ, RZ, UR38 ;  /* 0x00000026ff007e24 */ /* 0x000fe4000f8e00ff */
[----:B------:R-:W-:-:S03]  /*11d0*/  IMAD.U32 R3, RZ, RZ, UR39 ;  /* 0x00000027ff037e24 */ /* 0x000fc6000f8e00ff */
[----:B------:R-:W-:Y:S01]  /*11e0*/  SHF.L.U32 R0, R0, 0x1f, RZ ;  /* 0x0000001f00007819 */ /* 0x000fe200000006ff */
[----:B--2---:R-:W-:-:S06]  /*11f0*/  ULEA UR4, UR5, UR4, 0x18 ;  /* 0x0000000405047291 */ /* 0x004fcc000f8ec03f */
[----:B------:R-:W-:-:S04]  /*1200*/  IMAD.U32 R6, RZ, RZ, UR4 ;  /* 0x00000004ff067e24 */ /* 0x000fc8000f8e00ff */
[----:B------:R-:W-:-:S04]  /*1210*/  IMAD R3, R3, 0x8, R6 ;  /* 0x0000000803037824 */ /* 0x000fc800078e0206 */
[----:B------:R2:W3:Y:S01]  /*1220*/  SYNCS.PHASECHK.TRANS64.TRYWAIT P1, [R3+URZ], R0 ;  /* 0x00000000030075a7 */ /* 0x0004e2000802017f */
[----:B------:R-:W-:Y:S05]  /*1230*/  @!P0 BRA `(.L_x_15) ;  /* 0x0000000000048947 */ /* 0x000fea0003800000 */
[----:B------:R-:W-:Y:S01]  /*1240*/  BPT.TRAP 0x1 ;  /* 0x000000040000795c */ /* 0x000fe20000300000 */
.L_x_15:
[----:B---3--:R-:W-:Y:S05]  /*1250*/  @P1 BRA `(.L_x_16) ;  /* 0x0000000000081947 */ /* 0x008fea0003800000 */
[----:B------:R-:W3:Y:S02]  /*1260*/  SYNCS.PHASECHK.TRANS64.TRYWAIT P1, [R3+URZ], R0 ;  /* 0x00000000030075a7 */ /* 0x000ee4000802017f */
[----:B---3--:R-:W-:Y:S05]  /*1270*/  @!P1 BRA `(.L_x_17) ;  /* 0x0000005800889947 */ /* 0x008fea0003800000 */
.L_x_16:
[----:B------:R-:W-:-:S04]  /*1280*/  UISETP.LT.AND UP0, UPT, UR40, 0x1, UPT ;  /* 0x000000012800788c */ /* 0x000fc8000bf01270 */
[----:B------:R-:W-:-:S06]  /*1290*/  USEL UR4, UR40, 0x1, UP0 ;  /* 0x0000000128047887 */ /* 0x000fcc0008000000 */
[----:B--23--:R-:W-:Y:S01]  /*12a0*/  IMAD.U32 R0, RZ, RZ, UR4 ;  /* 0x00000004ff007e24 */ /* 0x00cfe2000f8e00ff */
[----:B------:R-:W-:Y:S05]  /*12b0*/  WARPSYNC.ALL ;  /* 0x0000000000007948 */ /* 0x000fea0003800000 */
[----:B------:R-:W-:-:S04]  /*12c0*/  IADD3 R0, -R0, UR40, RZ ;  /* 0x0000002800007c10 */ /* 0x000fc8000fffe1ff */
[----:B------:R-:W-:Y:S02]  /*12d0*/  ISETP.GE.AND P1, PT, R0, 0x1, PT ;  /* 0x000000010000780c */ /* 0x000fe40003f26270 */
[----:B------:R-:W-:Y:S01]  /*12e0*/  R2UR UR4, R6 ;  /* 0x00000000060472ca */ /* 0x000fe200000e0000 */
[----:B------:R-:W-:Y:S01]  /*12f0*/  WARPGROUP.ARRIVE ;  /* 0x00000000000079c5 */ /* 0x000fe20000000000 */
[----:B------:R-:W-:Y:S01]  /*1300*/  UMOV UR5, 0xc0000010 ;  /* 0xc000001000057882 */ /* 0x000fe20000000000 */
[----:B------:R-:W-:-:S10]  /*1310*/  UMOV UR7, 0xc0000010 ;  /* 0xc000001000077882 */ /* 0x000fd40000000000 */
[----:B------:R-:W-:-:S04]  /*1320*/  UIADD3 UR4, UR4, 0xa100, URZ ;  /* 0x0000a10004047890 */ /* 0x000fc8000fffe03f */
[----:B------:R-:W-:-:S04]  /*1330*/  USHF.R.U32.HI UR4, URZ, 0x4, UR4 ;  /* 0x000000043f047899 */ /* 0x000fc80008011604 */
[----:B------:R-:W-:-:S04]  /*1340*/  ULOP3.LUT UR4, UR4, 0x3fff, URZ, 0xc0, !UPT ;  /* 0x00003fff04047892 */ /* 0x000fc8000f8ec03f */
[----:B------:R-:W-:Y:S02]  /*1350*/  ULOP3.LUT UR10, UR4, 0x10000, URZ, 0xfc, !UPT ;  /* 0x00010000040a7892 */ /* 0x000fe4000f8efc3f */
[----:B------:R-:W-:Y:S02]  /*1360*/  ULEA UR4, UR39, UR41, 0x9 ;  /* 0x0000002927047291 */ /* 0x000fe4000f8e483f */
[----:B------:R-:W-:Y:S02]  /*1370*/  ULEA UR6, UR39, UR10, 0x7 ;  /* 0x0000000a27067291 */ /* 0x000fe4000f8e383f */
[----:B------:R-:W-:-:S07]  /*1380*/  UIADD3 UR8, UR4, 0x100, URZ ;  /* 0x0000010004087890 */ /* 0x000fce000fffe03f */
[----:B------:R-:W-:Y:S01]  /*1390*/  IGMMA.64x64x32.S8.S8 R56, gdesc[UR4], RZ, !UPT, gsb0 ;  /* 0x01e00000043879f1 */ /* 0x000fe2000c0410ff */
[----:B------:R-:W-:Y:S01]  /*13a0*/  UMOV UR4, UR8 ;  /* 0x0000000800047c82 */ /* 0x000fe20008000000 */
[----:B------:R-:W-:Y:S01]  /*13b0*/  UMOV UR5, 0xc0000010 ;  /* 0xc000001000057882 */ /* 0x000fe20000000000 */
[----:B------:R-:W-:Y:S02]  /*13c0*/  WARPGROUP.DEPBAR.LE gsb0, 0x0 ;  /* 0x00008000000079c5 */ /* 0x000fe40000010000 */
[----:B------:R-:W-:-:S06]  /*13d0*/  WARPGROUP.ARRIVE ;  /* 0x00000000000079c5 */ /* 0x000fcc0000000000 */
[----:B------:R-:W-:Y:S03]  /*13e0*/  IGMMA.64x64x32.S8.S8 R24, gdesc[UR4], RZ, !UPT, gsb0 ;  /* 0x01e00000041879f1 */ /* 0x000fe6000c0410ff */
[----:B------:R-:W-:Y:S02]  /*13f0*/  WARPGROUP.DEPBAR.LE gsb0, 0x0 ;  /* 0x00008000000079c5 */ /* 0x000fe40000010000 */
[----:B------:R-:W-:Y:S05]  /*1400*/  @!P1 BRA `(.L_x_18) ;  /* 0x0000000000dc9947 */ /* 0x000fea0003800000 */
[----:B------:R-:W-:Y:S02]  /*1410*/  UIADD3 UR4, UR39, 0x1, URZ ;  /* 0x0000000127047890 */ /* 0x000fe4000fffe03f */
[----:B------:R-:W-:Y:S02]  /*1420*/  IMAD.U32 R3, RZ, RZ, UR39 ;  /* 0x00000027ff037e24 */ /* 0x000fe4000f8e00ff */
[----:B------:R-:W-:-:S04]  /*1430*/  UISETP.NE.AND UP0, UPT, UR4, 0x5, UPT ;  /* 0x000000050400788c */ /* 0x000fc8000bf05270 */
[----:B------:R-:W-:Y:S02]  /*1440*/  USEL UR5, URZ, 0x1, UP0 ;  /* 0x000000013f057887 */ /* 0x000fe40008000000 */
[----:B------:R-:W-:Y:S02]  /*1450*/  USEL UR8, UR4, URZ, UP0 ;  /* 0x0000003f04087287 */ /* 0x000fe40008000000 */
[----:B------:R-:W-:-:S06]  /*1460*/  ULOP3.LUT UR5, UR38, UR5, URZ, 0x3c, !UPT ;  /* 0x0000000526057292 */ /* 0x000fcc000f8e3c3f */
[----:B------:R-:W-:-:S07]  /*1470*/  IMAD.U32 R7, RZ, RZ, UR5 ;  /* 0x00000005ff077e24 */ /* 0x000fce000f8e00ff */
.L_x_25:
[----:B------:R-:W-:Y:S05]  /*1480*/  @!P0 BRA `(.L_x_19) ;  /* 0x0000000000048947 */ /* 0x000fea0003800000 */
[----:B------:R-:W-:Y:S01]  /*1490*/  BPT.TRAP 0x1 ;  /* 0x000000040000795c */ /* 0x000fe20000300000 */
.L_x_19:
[----:B------:R-:W2:Y:S01]  /*14a0*/  S2UR UR5, SR_CgaCtaId ;  /* 0x00000000000579c3 */ /* 0x000ea20000008800 */
[----:B------:R-:W-:Y:S01]  /*14b0*/  UMOV UR4, 0x400 ;  /* 0x0000040000047882 */ /* 0x000fe20000000000 */
[----:B01----:R-:W-:Y:S01]  /*14c0*/  IMAD.U32 R5, RZ, RZ, UR8 ;  /* 0x00000008ff057e24 */ /* 0x003fe2000f8e00ff */
[----:B------:R-:W-:Y:S01]  /*14d0*/  SHF.L.U32 R4, R7, 0x1f, RZ ;  /* 0x0000001f07047819 */ /* 0x000fe200000006ff */
[----:B--2---:R-:W-:-:S06]  /*14e0*/  ULEA UR4, UR5, UR4, 0x18 ;  /* 0x0000000405047291 */ /* 0x004fcc000f8ec03f */
[----:B------:R-:W-:-:S04]  /*14f0*/  IMAD.U32 R6, RZ, RZ, UR4 ;  /* 0x00000004ff067e24 */ /* 0x000fc8000f8e00ff */
[----:B------:R-:W-:-:S04]  /*1500*/  IMAD R5, R5, 0x8, R6 ;  /* 0x0000000805057824 */ /* 0x000fc800078e0206 */
[----:B------:R0:W1:Y:S01]  /*1510*/  SYNCS.PHASECHK.TRANS64.TRYWAIT P1, [R5+URZ], R4 ;  /* 0x00000004050075a7 */ /* 0x000062000802017f */
[----:B------:R-:W-:Y:S05]  /*1520*/  @!P0 BRA `(.L_x_20) ;  /* 0x0000000000048947 */ /* 0x000fea0003800000 */
[----:B------:R-:W-:Y:S01]  /*1530*/  BPT.TRAP 0x1 ;  /* 0x000000040000795c */ /* 0x000fe20000300000 */
.L_x_20:
[----:B-1----:R-:W-:Y:S05]  /*1540*/  @P1 BRA `(.L_x_21) ;  /* 0x0000000000081947 */ /* 0x002fea0003800000 */
[----:B------:R-:W1:Y:S02]  /*1550*/  SYNCS.PHASECHK.TRANS64.TRYWAIT P1, [R5+URZ], R4 ;  /* 0x00000004050075a7 */ /* 0x000e64000802017f */
[----:B-1----:R-:W-:Y:S05]  /*1560*/  @!P1 BRA `(.L_x_22) ;  /* 0x0000005400e09947 */ /* 0x002fea0003800000 */
.L_x_21:
[----:B------:R-:W-:Y:S01]  /*1570*/  ULEA UR6, UR8, UR10, 0x7 ;  /* 0x0000000a08067291 */ /* 0x000fe2000f8e383f */
[----:B------:R-:W-:Y:S01]  /*1580*/  WARPGROUP.ARRIVE ;  /* 0x00000000000079c5 */ /* 0x000fe20000000000 */
[----:B------:R-:W-:Y:S01]  /*1590*/  ULEA UR4, UR8, UR41, 0x9 ;  /* 0x0000002908047291 */ /* 0x000fe2000f8e483f */
[----:B------:R-:W-:Y:S01]  /*15a0*/  UMOV UR7, 0xc0000010 ;  /* 0xc000001000077882 */ /* 0x000fe20000000000 */
[----:B------:R-:W-:Y:S02]  /*15b0*/  UMOV UR5, 0xc0000010 ;  /* 0xc000001000057882 */ /* 0x000fe40000000000 */
[----:B------:R-:W-:-:S05]  /*15c0*/  UIADD3 UR9, UR4, 0x100, URZ ;  /* 0x0000010004097890 */ /* 0x000fca000fffe03f */
[----:B------:R-:W-:Y:S01]  /*15d0*/  IGMMA.64x64x32.S8.S8 R56, gdesc[UR4], R56, gsb0 ;  /* 0x01e00000043879f1 */ /* 0x000fe20008041038 */
[----:B------:R-:W-:Y:S01]  /*15e0*/  UMOV UR5, 0xc0000010 ;  /* 0xc000001000057882 */ /* 0x000fe20000000000 */
[----:B------:R-:W-:Y:S01]  /*15f0*/  UMOV UR4, UR9 ;  /* 0x0000000900047c82 */ /* 0x000fe20008000000 */
[----:B------:R-:W-:Y:S02]  /*1600*/  WARPGROUP.DEPBAR.LE gsb0, 0x0 ;  /* 0x00008000000079c5 */ /* 0x000fe40000010000 */
[----:B------:R-:W-:-:S06]  /*1610*/  WARPGROUP.ARRIVE ;  /* 0x00000000000079c5 */ /* 0x000fcc0000000000 */
[----:B------:R-:W-:Y:S03]  /*1620*/  IGMMA.64x64x32.S8.S8 R24, gdesc[UR4], R24, gsb0 ;  /* 0x01e00000041879f1 */ /* 0x000fe60008041018 */
[----:B------:R-:W-:Y:S02]  /*1630*/  WARPGROUP.DEPBAR.LE gsb0, 0x0 ;  /* 0x00008000000079c5 */ /* 0x000fe40000010000 */
[----:B------:R-:W-:Y:S05]  /*1640*/  @!P0 BRA `(.L_x_23) ;  /* 0x0000000000048947 */ /* 0x000fea0003800000 */
[----:B------:R-:W-:Y:S01]  /*1650*/  BPT.TRAP 0x1 ;  /* 0x000000040000795c */ /* 0x000fe20000300000 */
.L_x_23:
[----:B01----:R-:W-:Y:S01]  /*1660*/  IMAD R4, R3, 0x8, R6 ;  /* 0x0000000803047824 */ /* 0x003fe200078e0206 */
[----:B------:R-:W-:-:S03]  /*1670*/  ISETP.GT.U32.AND P1, PT, R19, 0x1, PT ;  /* 0x000000011300780c */ /* 0x000fc60003f24070 */
[----:B------:R-:W-:-:S05]  /*1680*/  VIADD R4, R4, 0x28 ;  /* 0x0000002804047836 */ /* 0x000fca0000000000 */
[----:B------:R-:W-:-:S04]  /*1690*/  PRMT R4, RZ, 0x654, R4 ;  /* 0x00000654ff047816 */ /* 0x000fc80000000004 */
[----:B------:R0:W-:Y:S01]  /*16a0*/  SYNCS.ARRIVE.TRANS64.RED.A1T0 RZ, [R4+URZ], RZ ;  /* 0x000000ff04ff79a7 */ /* 0x0001e2000810043f */
[----:B------:R-:W-:Y:S05]  /*16b0*/  @P1 BRA `(.L_x_24) ;  /* 0x0000000000041947 */ /* 0x000fea0003800000 */
[----:B------:R-:W-:Y:S01]  /*16c0*/  BPT.TRAP 0x1 ;  /* 0x000000040000795c */ /* 0x000fe20000300000 */
.L_x_24:
[----:B------:R-:W-:Y:S01]  /*16d0*/  UIADD3 UR8, UR8, 0x1, URZ ;  /* 0x0000000108087890 */ /* 0x000fe2000fffe03f */
[C---:B------:R-:W-:Y:S01]  /*16e0*/  ISETP.GT.AND P2, PT, R0.reuse, 0x1, PT ;  /* 0x000000010000780c */ /* 0x040fe20003f44270 */
[----:B------:R-:W-:Y:S02]  /*16f0*/  VIADD R3, R3, 0x1 ;  /* 0x0000000103037836 */ /* 0x000fe40000000000 */
[----:B------:R-:W-:Y:S01]  /*1700*/  UISETP.NE.AND UP0, UPT, UR8, 0x5, UPT ;  /* 0x000000050800788c */ /* 0x000fe2000bf05270 */
[----:B------:R-:W-:Y:S02]  /*1710*/  VIADD R0, R0, 0xffffffff ;  /* 0xffffffff00007836 */ /* 0x000fe40000000000 */
[C---:B------:R-:W-:Y:S01]  /*1720*/  ISETP.NE.AND P1, PT, R3.reuse, 0x5, PT ;  /* 0x000000050300780c */ /* 0x040fe20003f25270 */
[----:B------:R-:W-:Y:S02]  /*1730*/  USEL UR4, URZ, 0x1, UP0 ;  /* 0x000000013f047887 */ /* 0x000fe40008000000 */
[----:B------:R-:W-:Y:S01]  /*1740*/  USEL UR8, UR8, URZ, UP0 ;  /* 0x0000003f08087287 */ /* 0x000fe20008000000 */
[----:B------:R-:W-:-:S03]  /*1750*/  SEL R3, R3, RZ, P1 ;  /* 0x000000ff03037207 */ /* 0x000fc60000800000 */
[----:B------:R-:W-:Y:S01]  /*1760*/  LOP3.LUT R7, R7, UR4, RZ, 0x3c, !PT ;  /* 0x0000000407077c12 */ /* 0x000fe2000f8e3cff */
[----:B------:R-:W-:Y:S07]  /*1770*/  @P2 BRA `(.L_x_25) ;  /* 0xfffffffc00402947 */ /* 0x000fee000383ffff */
.L_x_18:
[----:B------:R-:W2:Y:S02]  /*1780*/  LDC R0, c[0x0][0x28c] ;  /* 0x0000a300ff007b82 */ /* 0x000ea40000000800 */
[----:B--2---:R-:W-:-:S13]  /*1790*/  ISETP.GE.AND P1, PT, R0, 0x1, PT ;  /* 0x000000010000780c */ /* 0x004fda0003f26270 */
[----:B------:R-:W-:Y:S05]  /*17a0*/  @!P1 BRA `(.L_x_26) ;  /* 0x0000000000409947 */ /* 0x000fea0003800000 */
[----:B------:R-:W-:Y:S05]  /*17b0*/  @!P0 BRA `(.L_x_27) ;  /* 0x0000000000048947 */ /* 0x000fea0003800000 */
[----:B------:R-:W-:Y:S01]  /*17c0*/  BPT.TRAP 0x1 ;  /* 0x000000040000795c */ /* 0x000fe20000300000 */
.L_x_27:
[----:B------:R-:W-:Y:S01]  /*17d0*/  UISETP.LT.AND UP0, UPT, UR40, 0x1, UPT ;  /* 0x000000012800788c */ /* 0x000fe2000bf01270 */
[----:B------:R-:W-:-:S03]  /*17e0*/  ISETP.GT.U32.AND P0, PT, R19, 0x1, PT ;  /* 0x000000011300780c */ /* 0x000fc60003f04070 */
[----:B------:R-:W-:-:S04]  /*17f0*/  USEL UR6, UR40, 0x1, UP0 ;  /* 0x0000000128067887 */ /* 0x000fc80008000000 */
[----:B------:R-:W-:-:S04]  /*1800*/  UIADD3 UR6, UR39, UR40, -UR6 ;  /* 0x0000002827067290 */ /* 0x000fc8000fffe806 */
[----:B------:R-:W-:-:S04]  /*1810*/  UIMAD.WIDE.U32 UR4, UR6, -0x33333333, URZ ;  /* 0xcccccccd060478a5 */ /* 0x000fc8000f8e003f */
[----:B------:R-:W-:-:S04]  /*1820*/  USHF.R.U32.HI UR4, URZ, 0x2, UR5 ;  /* 0x000000023f047899 */ /* 0x000fc80008011605 */
[----:B------:R-:W-:-:S06]  /*1830*/  UIMAD UR6, UR4, -0x5, UR6 ;  /* 0xfffffffb040678a4 */ /* 0x000fcc000f8e0206 */
[----:B------:R-:W-:-:S04]  /*1840*/  IMAD.U32 R3, RZ, RZ, UR6 ;  /* 0x00000006ff037e24 */ /* 0x000fc8000f8e00ff */
[----:B------:R-:W-:-:S04]  /*1850*/  IMAD R0, R3, 0x8, R6 ;  /* 0x0000000803007824 */ /* 0x000fc800078e0206 */
[----:B------:R-:W-:-:S05]  /*1860*/  VIADD R0, R0, 0x28 ;  /* 0x0000002800007836 */ /* 0x000fca0000000000 */
[----:B------:R-:W-:-:S04]  /*1870*/  PRMT R0, RZ, 0x654, R0 ;  /* 0x00000654ff007816 */ /* 0x000fc80000000000 */
[----:B------:R2:W-:Y:S01]  /*1880*/  SYNCS.ARRIVE.TRANS64.RED.A1T0 RZ, [R0+URZ], RZ ;  /* 0x000000ff00ff79a7 */ /* 0x0005e2000810043f */
[----:B------:R-:W-:Y:S05]  /*1890*/  @P0 BRA `(.L_x_26) ;  /* 0x0000000000040947 */ /* 0x000fea0003800000 */
[----:B------:R-:W-:Y:S01]  /*18a0*/  BPT.TRAP 0x1 ;  /* 0x000000040000795c */ /* 0x000fe20000300000 */
.L_x_26:
[----:B------:R-:W3:Y:S01]  /*18b0*/  LDC R6, c[0x0][0x288] ;  /* 0x0000a200ff067b82 */ /* 0x000ee20000000800 */
[--C-:B--2---:R-:W-:Y:S01]  /*18c0*/  SHF.R.U32.HI R0, RZ, 0x2, R18.reuse ;  /* 0x00000002ff007819 */ /* 0x104fe20000011612 */
[----:B------:R-:W-:Y:S01]  /*18d0*/  IMAD.SHL.U32 R91, R91, 0x40, RZ ;  /* 0x000000405b5b7824 */ /* 0x000fe200078e00ff */
[----:B01----:R-:W-:Y:S01]  /*18e0*/  LOP3.LUT R4, R18, 0x60, RZ, 0xc0, !PT ;  /* 0x0000006012047812 */ /* 0x003fe200078ec0ff */
[----:B------:R-:W-:Y:S01]  /*18f0*/  UIADD3 UR39, UR40, UR39, URZ ;  /* 0x0000002728277290 */ /* 0x000fe2000fffe03f */
[----:B------:R-:W-:Y:S01]  /*1900*/  SHF.R.U32.HI R5, RZ, 0x7, R18 ;  /* 0x00000007ff057819 */ /* 0x000fe20000011612 */
[----:B------:R-:W-:Y:S01]  /*1910*/  IMAD.SHL.U32 R9, R90, 0x100, RZ ;  /* 0x000001005a097824 */ /* 0x000fe200078e00ff */
[----:B------:R-:W-:Y:S01]  /*1920*/  LOP3.LUT R3, R0, 0x7, RZ, 0xc0, !PT ;  /* 0x0000000700037812 */ /* 0x000fe200078ec0ff */
[----:B------:R-:W-:Y:S01]  /*1930*/  UISETP.GT.U32.AND UP0, UPT, UR39, 0x4, UPT ;  /* 0x000000042700788c */ /* 0x000fe2000bf04070 */
[----:B------:R-:W-:Y:S01]  /*1940*/  SHF.R.U32.HI R8, RZ, 0x1, R4 ;  /* 0x00000001ff087819 */ /* 0x000fe20000011604 */
[C---:B------:R-:W-:Y:S01]  /*1950*/  IMAD.SHL.U32 R14, R18.reuse, 0x2, RZ ;  /* 0x00000002120e7824 */ /* 0x040fe200078e00ff */
[----:B------:R-:W-:Y:S01]  /*1960*/  LOP3.LUT R0, R5, 0x1, RZ, 0xc0, !PT ;  /* 0x0000000105007812 */ /* 0x000fe200078ec0ff */
[----:B------:R-:W-:Y:S01]  /*1970*/  ULDC UR7, c[0x0][0x284] ;  /* 0x0000a10000077ab9 */ /* 0x000fe20000000800 */
[----:B------:R-:W-:Y:S01]  /*1980*/  IADD3 R5, RZ, -R8, -R3 ;  /* 0x80000008ff057210 */ /* 0x000fe20007ffe803 */
[----:B------:R-:W-:Y:S01]  /*1990*/  UISETP.LT.U32.AND UP0, UPT, UR40, 0x5, UP0 ;  /* 0x000000052800788c */ /* 0x000fe20008701070 */
[----:B------:R-:W-:Y:S01]  /*19a0*/  LOP3.LUT R4, R18, 0x3, RZ, 0xc0, !PT ;  /* 0x0000000312047812 */ /* 0x000fe200078ec0ff */
[----:B------:R-:W-:Y:S01]  /*19b0*/  UISETP.GE.U32.AND UP1, UPT, UR40, 0x5, UPT ;  /* 0x000000052800788c */ /* 0x000fe2000bf26070 */
[----:B------:R-:W-:Y:S01]  /*19c0*/  SHF.R.S32.HI R94, RZ, 0x1f, R89 ;  /* 0x0000001fff5e7819 */ /* 0x000fe20000011459 */
[C---:B------:R-:W-:Y:S01]  /*19d0*/  IMAD.SHL.U32 R10, R0.reuse, 0x40, RZ ;  /* 0x00000040000a7824 */ /* 0x040fe200078e00ff */
[C---:B------:R-:W-:Y:S01]  /*19e0*/  LOP3.LUT R14, R91.reuse, 0x6, R14, 0xf8, !PT ;  /* 0x000000065b0e7812 */ /* 0x040fe200078ef80e */
[----:B------:R-:W-:Y:S01]  /*19f0*/  IMAD R100, R0, -0x40, R5 ;  /* 0xffffffc000647824 */ /* 0x000fe200078e0205 */
[----:B------:R-:W-:Y:S01]  /*1a00*/  ULDC.64 UR8, c[0x0][0x5d0] ;  /* 0x0001740000087ab9 */ /* 0x000fe20000000a00 */
[----:B------:R-:W-:Y:S01]  /*1a10*/  UIMAD.WIDE.U32 UR4, UR39, -0x33333333, URZ ;  /* 0xcccccccd270478a5 */ /* 0x000fe2000f8e003f */
[----:B------:R-:W-:Y:S01]  /*1a20*/  SHF.R.S32.HI R15, RZ, 0x1f, R14 ;  /* 0x0000001fff0f7819 */ /* 0x000fe2000001140e */
[----:B------:R-:W-:Y:S01]  /*1a30*/  USEL UR6, URZ, 0x1, !UP0 ;  /* 0x000000013f067887 */ /* 0x000fe2000c000000 */
[----:B---3--:R-:W-:Y:S01]  /*1a40*/  ISETP.GE.AND P0, PT, R91, R6, PT ;  /* 0x000000065b00720c */ /* 0x008fe20003f06270 */
[----:B------:R-:W-:Y:S01]  /*1a50*/  IMAD R0, R4, -0x2, R6 ;  /* 0xfffffffe04007824 */ /* 0x000fe200078e0206 */
[----:B------:R-:W-:Y:S01]  /*1a60*/  USHF.R.U32.HI UR4, URZ, 0x2, UR5 ;  /* 0x000000023f047899 */ /* 0x000fe20008011605 */
[----:B------:R-:W-:Y:S01]  /*1a70*/  IMAD R6, R94, UR8, RZ ;  /* 0x000000085e067c24 */ /* 0x000fe2000f8e02ff */
[----:B------:R-:W-:Y:S01]  /*1a80*/  ISETP.GE.OR P0, PT, R9, UR7, P0 ;  /* 0x0000000709007c0c */ /* 0x000fe20008706670 */
[----:B------:R-:W-:Y:S01]  /*1a90*/  IMAD.WIDE R4, R90, 0x100, RZ ;  /* 0x000001005a047825 */ /* 0x000fe200078e02ff */
[----:B------:R-:W-:Y:S01]  /*1aa0*/  ULOP3.LUT UR38, UR38, UR6, URZ, 0x3c, !UPT ;  /* 0x0000000626267292 */ /* 0x000fe2000f8e3c3f */
[----:B------:R-:W-:Y:S01]  /*1ab0*/  LOP3.LUT R3, R10, 0x40, R3, 0xe2, !PT ;  /* 0x000000400a037812 */ /* 0x000fe200078ee203 */
[----:B------:R-:W-:Y:S01]  /*1ac0*/  UIMAD UR39, UR4, -0x5, UR39 ;  /* 0xfffffffb042778a4 */ /* 0x000fe2000f8e0227 */
[C---:B------:R-:W-:Y:S01]  /*1ad0*/  IMAD R11, R89.reuse, UR9, R6 ;  /* 0x00000009590b7c24 */ /* 0x040fe2000f8e0206 */
[----:B------:R-:W-:Y:S01]  /*1ae0*/  @UP1 ULOP3.LUT UR38, UR38, 0x1, UR4, 0x78, !UPT ;  /* 0x0000000126261892 */ /* 0x000fe2000f8e7804 */
[----:B------:R-:W-:Y:S01]  /*1af0*/  IMAD.WIDE.U32 R6, R89, UR8, R14 ;  /* 0x0000000859067c25 */ /* 0x000fe2000f8e000e */
[----:B------:R-:W-:-:S02]  /*1b00*/  IADD3 R100, -R9, UR7, R100 ;  /* 0x0000000709647c10 */ /* 0x000fc4000fffe164 */
[----:B------:R-:W-:Y:S01]  /*1b10*/  LOP3.LUT R103, R4, R3, R8, 0xfe, !PT ;  /* 0x0000000304677212 */ /* 0x000fe200078efe08 */
[----:B------:R-:W-:Y:S02]  /*1b20*/  IMAD.IADD R3, R0, 0x1, -R91 ;  /* 0x0000000100037824 */ /* 0x000fe400078e0a5b */
[----:B------:R-:W-:Y:S02]  /*1b30*/  IMAD.IADD R7, R7, 0x1, R11 ;  /* 0x0000000107077824 */ /* 0x000fe400078e020b */
[----:B------:R-:W-:Y:S01]  /*1b40*/  IMAD.MOV.U32 R0, RZ, RZ, -0x1 ;  /* 0xffffffffff007424 */ /* 0x000fe200078e00ff */
[----:B------:R-:W-:Y:S06]  /*1b50*/  @P0 BRA `(.L_x_28) ;  /* 0x0000003000f40947 */ /* 0x000fec0003800000 */
[----:B------:R-:W0:Y:S01]  /*1b60*/  LDC.64 R20, c[0x0][0x5c8] ;  /* 0x00017200ff147b82 */ /* 0x000e220000000a00 */
[----:B------:R-:W-:Y:S01]  /*1b70*/  ULDC.64 UR4, c[0x0][0x5c0] ;  /* 0x0001700000047ab9 */ /* 0x000fe20000000a00 */
[----:B------:R-:W-:Y:S01]  /*1b80*/  BSSY B0, `(.L_x_28) ;  /* 0x000033a000007945 */ /* 0x000fe20003800000 */
[-C--:B0-----:R-:W-:Y:S01]  /*1b90*/  IMAD R8, R5, R20.reuse, RZ ;  /* 0x0000001405087224 */ /* 0x081fe200078e02ff */
[----:B------:R-:W-:Y:S01]  /*1ba0*/  SHF.L.U64.HI R13, R20, 0x7, R21 ;  /* 0x00000007140d7819 */ /* 0x000fe20000010215 */
[----:B------:R-:W-:-:S04]  /*1bb0*/  IMAD.WIDE.U32 R6, R103, R20, R6 ;  /* 0x0000001467067225 */ /* 0x000fc800078e0006 */
[----:B------:R-:W-:Y:S01]  /*1bc0*/  IMAD R9, R103, R21, R8 ;  /* 0x0000001567097224 */ /* 0x000fe200078e0208 */
[----:B------:R-:W-:Y:S01]  /*1bd0*/  IADD3 R92, P0, R6, UR4, RZ ;  /* 0x00000004065c7c10 */ /* 0x000fe2000ff1e0ff */
[C---:B------:R-:W-:Y:S02]  /*1be0*/  IMAD.SHL.U32 R11, R20.reuse, 0x80, RZ ;  /* 0x00000080140b7824 */ /* 0x040fe400078e00ff */
[----:B------:R-:W-:Y:S01]  /*1bf0*/  IMAD.IADD R9, R7, 0x1, R9 ;  /* 0x0000000107097824 */ /* 0x000fe200078e0209 */
[-C--:B------:R-:W-:Y:S02]  /*1c00*/  LEA R6, P1, R20, R92.reuse, 0x3 ;  /* 0x0000005c14067211 */ /* 0x080fe400078218ff */
[----:B------:R-:W-:Y:S02]  /*1c10*/  IADD3 R8, P2, R11, R92, RZ ;  /* 0x0000005c0b087210 */ /* 0x000fe40007f5e0ff */
[----:B------:R-:W-:Y:S02]  /*1c20*/  IADD3.X R93, R9, UR5, RZ, P0, !PT ;  /* 0x00000005095d7c10 */ /* 0x000fe400087fe4ff */
[----:B-----5:R-:W-:-:S02]  /*1c30*/  ISETP.NE.AND P0, PT, R23, RZ, PT ;  /* 0x000000ff1700720c */ /* 0x020fc40003f05270 */
[----:B------:R-:W-:Y:S01]  /*1c40*/  LEA.HI.X R7, R20, R93, R21, 0x3, P1 ;  /* 0x0000005d14077211 */ /* 0x000fe200008f1c15 */
[----:B------:R-:W-:Y:S01]  /*1c50*/  IMAD.X R9, R13, 0x1, R93, P2 ;  /* 0x000000010d097824 */ /* 0x000fe200010e065d */
[----:B------:R-:W-:-:S05]  /*1c60*/  IADD3 R10, P1, R11, R6, RZ ;  /* 0x000000060b0a7210 */ /* 0x000fca0007f3e0ff */
[----:B------:R-:W-:-:S04]  /*1c70*/  IMAD.X R11, R13, 0x1, R7, P1 ;  /* 0x000000010d0b7824 */ /* 0x000fc800008e0607 */
[----:B------:R-:W-:Y:S05]  /*1c80*/  @!P0 BRA `(.L_x_29) ;  /* 0x0000002400948947 */ /* 0x000fea0003800000 */
[----:B------:R-:W0:Y:S01]  /*1c90*/  LDC.64 R90, c[0x0][0x5b0] ;  /* 0x00016c00ff5a7b82 */ /* 0x000e220000000a00 */
[----:B------:R-:W-:Y:S01]  /*1ca0*/  ULDC.64 UR4, c[0x0][0x5b8] ;  /* 0x00016e0000047ab9 */ /* 0x000fe20000000a00 */
[----:B------:R-:W-:Y:S01]  /*1cb0*/  ISETP.GE.AND P0, PT, R100, 0x1, PT ;  /* 0x000000016400780c */ /* 0x000fe20003f06270 */
[----:B------:R-:W-:Y:S01]  /*1cc0*/  IMAD R20, R94, UR4, RZ ;  /* 0x000000045e147c24 */ /* 0x000fe2000f8e02ff */
[----:B------:R-:W-:Y:S01]  /*1cd0*/  BSSY B1, `(.L_x_30) ;  /* 0x0000010000017945 */ /* 0x000fe20003800000 */
[----:B------:R-:W-:Y:S01]  /*1ce0*/  IMAD.WIDE.U32 R14, R89, UR4, R14 ;  /* 0x00000004590e7c25 */ /* 0x000fe2000f8e000e */
[----:B------:R-:W-:Y:S02]  /*1cf0*/  ISETP.LT.OR P3, PT, R3, 0x1, !P0 ;  /* 0x000000010300780c */ /* 0x000fe40004761670 */
[----:B------:R-:W1:Y:S01]  /*1d00*/  LDC.64 R12, c[0x0][0x5a8] ;  /* 0x00016a00ff0c7b82 */ /* 0x000e620000000a00 */
[----:B------:R-:W-:Y:S02]  /*1d10*/  IMAD R21, R89, UR5, R20 ;  /* 0x0000000559157c24 */ /* 0x000fe4000f8e0214 */
[----:B------:R-:W-:-:S02]  /*1d20*/  IMAD.MOV.U32 R20, RZ, RZ, R14 ;  /* 0x000000ffff147224 */ /* 0x000fc400078e000e */
[----:B------:R-:W-:Y:S02]  /*1d30*/  IMAD.IADD R21, R15, 0x1, R21 ;  /* 0x000000010f157824 */ /* 0x000fe400078e0215 */
[-C--:B0-----:R-:W-:Y:S01]  /*1d40*/  IMAD R96, R5, R90.reuse, RZ ;  /* 0x0000005a05607224 */ /* 0x081fe200078e02ff */
[----:B------:R-:W-:Y:S01]  /*1d50*/  SHF.L.U64.HI R97, R90, 0x3, R91 ;  /* 0x000000035a617819 */ /* 0x000fe2000001025b */
[----:B------:R-:W-:-:S04]  /*1d60*/  IMAD.WIDE.U32 R94, R103, R90, R20 ;  /* 0x0000005a675e7225 */ /* 0x000fc800078e0014 */
[----:B------:R-:W-:Y:S01]  /*1d70*/  IMAD R101, R103, R91, R96 ;  /* 0x0000005b67657224 */ /* 0x000fe200078e0260 */
[----:B-1----:R-:W-:Y:S01]  /*1d80*/  IADD3 R94, P1, R94, R12, RZ ;  /* 0x0000000c5e5e7210 */ /* 0x002fe20007f3e0ff */
[----:B------:R-:W-:-:S03]  /*1d90*/  IMAD.SHL.U32 R96, R90, 0x8, RZ ;  /* 0x000000085a607824 */ /* 0x000fc600078e00ff */
[----:B------:R-:W-:Y:S01]  /*1da0*/  IADD3.X R95, R13, R95, R101, P1, !PT ;  /* 0x0000005f0d5f7210 */ /* 0x000fe20000ffe465 */
[----:B------:R-:W-:Y:S08]  /*1db0*/  @P3 BRA `(.L_x_31) ;  /* 0x0000000000043947 */ /* 0x000ff00003800000 */
[----:B------:R0:W5:Y:S02]  /*1dc0*/  LDG.E.U8 R88, desc[UR36][R94.64] ;  /* 0x000000245e587981 */ /* 0x000164000c1e1100 */
.L_x_31:
[----:B------:R-:W-:Y:S05]  /*1dd0*/  BSYNC B1 ;  /* 0x0000000000017941 */ /* 0x000fea0003800000 */
.L_x_30:
[----:B-----5:R-:W-:Y:S01]  /*1de0*/  LOP3.LUT R89, R88, 0xffff, RZ, 0xc0, !PT ;  /* 0x0000ffff58597812 */ /* 0x020fe200078ec0ff */
[----:B------:R-:W-:Y:S01]  /*1df0*/  IMAD.WIDE.U32 R98, R103, R90, R96 ;  /* 0x0000005a67627225 */ /* 0x000fe200078e0060 */
[----:B------:R-:W-:Y:S01]  /*1e00*/  ISETP.LT.OR P4, PT, R3, 0x2, !P0 ;  /* 0x000000020300780c */ /* 0x000fe20004781670 */
[----:B------:R-:W-:Y:S01]  /*1e10*/  BSSY B1, `(.L_x_32) ;  /* 0x000000e000017945 */ /* 0x000fe20003800000 */
[----:B------:R-:W-:Y:S01]  /*1e20*/  PRMT R102, R89, 0x8880, RZ ;  /* 0x0000888059667816 */ /* 0x000fe200000000ff */
[----:B------:R-:W-:Y:S01]  /*1e30*/  IMAD.IADD R99, R101, 0x1, R99 ;  /* 0x0000000165637824 */ /* 0x000fe200078e0263 */
[----:B------:R-:W-:Y:S02]  /*1e40*/  IADD3 R98, P2, P5, R14, R12, R98 ;  /* 0x0000000c0e627210 */ /* 0x000fe40007d5e062 */
[----:B------:R-:W-:Y:S01]  /*1e50*/  ISETP.GE.AND P1, PT, R100, 0x9, PT ;  /* 0x000000096400780c */ /* 0x000fe20003f26270 */
[----:B------:R-:W-:Y:S01]  /*1e60*/  IMAD R89, R102, R23, RZ ;  /* 0x0000001766597224 */ /* 0x000fe200078e02ff */
[----:B------:R-:W-:-:S02]  /*1e70*/  IADD3.X R99, R21, R13, R99, P2, P5 ;  /* 0x0000000d15637210 */ /* 0x000fc400017ea463 */
[----:B------:R-:W-:Y:S01]  /*1e80*/  ISETP.LT.OR P2, PT, R3, 0x1, !P1 ;  /* 0x000000010300780c */ /* 0x000fe20004f41670 */
[----:B------:R-:W-:-:S05]  /*1e90*/  @!P3 IMAD R101, R56, R22, R89 ;  /* 0x000000163865b224 */ /* 0x000fca00078e0259 */
[----:B------:R1:W-:Y:S01]  /*1ea0*/  @!P3 STG.E.U8 desc[UR36][R92.64], R101 ;  /* 0x000000655c00b986 */ /* 0x0003e2000c101124 */
[----:B------:R-:W-:Y:S06]  /*1eb0*/  @P4 BRA `(.L_x_33) ;  /* 0x00000000000c4947 */ /* 0x000fec0003800000 */
[----:B------:R-:W2:Y:S02]  /*1ec0*/  LDG.E.U8 R88, desc[UR36][R94.64+0x1] ;  /* 0x000001245e587981 */ /* 0x000ea4000c1e1100 */
[----:B--2---:R-:W-:-:S05]  /*1ed0*/  PRMT R56, R88, 0x8880, RZ ;  /* 0x0000888058387816 */ /* 0x004fca00000000ff */
[----:B------:R-:W-:-:S07]  /*1ee0*/  IMAD R89, R56, R23, RZ ;  /* 0x0000001738597224 */ /* 0x000fce00078e02ff */
.L_x_33:
[----:B------:R-:W-:Y:S05]  /*1ef0*/  BSYNC B1 ;  /* 0x0000000000017941 */ /* 0x000fea0003800000 */
.L_x_32:
[----:B------:R-:W-:Y:S01]  /*1f00*/  @!P4 IMAD R57, R57, R22, R89 ;  /* 0x000000163939c224 */ /* 0x000fe200078e0259 */
[----:B------:R-:W-:Y:S04]  /*1f10*/  BSSY B1, `(.L_x_34) ;  /* 0x0000006000017945 */ /* 0x000fe80003800000 */
[----:B------:R2:W-:Y:S01]  /*1f20*/  @!P4 STG.E.U8 desc[UR36][R92.64+0x1], R57 ;  /* 0x000001395c00c986 */ /* 0x0005e2000c101124 */
[----:B------:R-:W-:Y:S05]  /*1f30*/  @P2 BRA `(.L_x_35) ;  /* 0x00000000000c2947 */ /* 0x000fea0003800000 */
[----:B------:R-:W3:Y:S02]  /*1f40*/  LDG.E.U8 R88, desc[UR36][R98.64] ;  /* 0x0000002462587981 */ /* 0x000ee4000c1e1100 */
[----:B---3--:R-:W-:-:S05]  /*1f50*/  PRMT R56, R88, 0x8880, RZ ;  /* 0x0000888058387816 */ /* 0x008fca00000000ff */
[----:B------:R-:W-:-:S07]  /*1f60*/  IMAD R89, R56, R23, RZ ;  /* 0x0000001738597224 */ /* 0x000fce00078e02ff */
.L_x_35:
[----:B------:R-:W-:Y:S05]  /*1f70*/  BSYNC B1 ;  /* 0x0000000000017941 */ /* 0x000fea0003800000 */
.L_x_34:
[C---:B------:R-:W-:Y:S01]  /*1f80*/  ISETP.LT.OR P4, PT, R3.reuse, 0x2, !P1 ;  /* 0x000000020300780c */ /* 0x040fe20004f81670 */
[----:B--2---:R-:W-:Y:S01]  /*1f90*/  @!P2 IMAD R57, R58, R22, R89 ;  /* 0x000000163a39a224 */ /* 0x004fe200078e0259 */
[----:B------:R-:W-:Y:S01]  /*1fa0*/  BSSY B1, `(.L_x_36) ;  /* 0x0000009000017945 */ /* 0x000fe20003800000 */
[C---:B------:R-:W-:Y:S02]  /*1fb0*/  ISETP.LT.OR P3, PT, R3.reuse, 0x9, !P0 ;  /* 0x000000090300780c */ /* 0x040fe40004761670 */
[C---:B------:R-:W-:Y:S01]  /*1fc0*/  ISETP.LT.OR P5, PT, R3.reuse, 0xa, !P0 ;  /* 0x0000000a0300780c */ /* 0x040fe200047a1670 */
[----:B------:R2:W-:Y:S01]  /*1fd0*/  @!P2 STG.E.U8 desc[UR36][R6.64], R57 ;  /* 0x000000390600a986 */ /* 0x0005e2000c101124 */
[----:B------:R-:W-:-:S06]  /*1fe0*/  ISETP.LT.OR P2, PT, R3, 0x9, !P1 ;  /* 0x000000090300780c */ /* 0x000fcc0004f41670 */
[----:B------:R-:W-:Y:S07]  /*1ff0*/  @P4 BRA `(.L_x_37) ;  /* 0x00000000000c4947 */ /* 0x000fee0003800000 */
[----:B------:R-:W3:Y:S02]  /*2000*/  LDG.E.U8 R88, desc[UR36][R98.64+0x1] ;  /* 0x0000012462587981 */ /* 0x000ee4000c1e1100 */
[----:B---3--:R-:W-:-:S05]  /*2010*/  PRMT R56, R88, 0x8880, RZ ;  /* 0x0000888058387816 */ /* 0x008fca00000000ff */
[----:B------:R-:W-:-:S07]  /*2020*/  IMAD R89, R56, R23, RZ ;  /* 0x0000001738597224 */ /* 0x000fce00078e02ff */
.L_x_37:
[----:B------:R-:W-:Y:S05]  /*2030*/  BSYNC B1 ;  /* 0x0000000000017941 */ /* 0x000fea0003800000 */
.L_x_36:
[----:B------:R-:W-:Y:S01]  /*2040*/  @!P4 IMAD R59, R59, R22, R89 ;  /* 0x000000163b3bc224 */ /* 0x000fe200078e0259 */
[----:B------:R-:W-:Y:S04]  /*2050*/  BSSY B1, `(.L_x_38) ;  /* 0x0000006000017945 */ /* 0x000fe80003800000 */
[----:B------:R3:W-:Y:S01]  /*2060*/  @!P4 STG.E.U8 desc[UR36][R6.64+0x1], R59 ;  /* 0x0000013b0600c986 */ /* 0x0007e2000c101124 */
[----:B------:R-:W-:Y:S05]  /*2070*/  @P3 BRA `(.L_x_39) ;  /* 0x00000000000c3947 */ /* 0x000fea0003800000 */
[----:B------:R-:W4:Y:S02]  /*2080*/  LDG.E.U8 R88, desc[UR36][R94.64+0x8] ;  /* 0x000008245e587981 */ /* 0x000f24000c1e1100 */
[----:B----4-:R-:W-:-:S05]  /*2090*/  PRMT R56, R88, 0x8880, RZ ;  /* 0x0000888058387816 */ /* 0x010fca00000000ff */
[----:B------:R-:W-:-:S07]  /*20a0*/  IMAD R89, R56, R23, RZ ;  /* 0x0000001738597224 */ /* 0x000fce00078e02ff */
.L_x_39:
[----:B------:R-:W-:Y:S05]  /*20b0*/  BSYNC B1 ;  /* 0x0000000000017941 */ /* 0x000fea0003800000 */
.L_x_38:
[----:B--2---:R-:W-:Y:S01]  /*20c0*/  @!P3 IMAD R57, R60, R22, R89 ;  /* 0x000000163c39b224 */ /* 0x004fe200078e0259 */
[----:B------:R-:W-:Y:S04]  /*20d0*/  BSSY B1, `(.L_x_40) ;  /* 0x0000006000017945 */ /* 0x000fe80003800000 */
[----:B------:R2:W-:Y:S01]  /*20e0*/  @!P3 STG.E.U8 desc[UR36][R92.64+0x8], R57 ;  /* 0x000008395c00b986 */ /* 0x0005e2000c101124 */
[----:B------:R-:W-:Y:S05]  /*20f0*/  @P5 BRA `(.L_x_41) ;  /* 0x00000000000c5947 */ /* 0x000fea0003800000 */
[----:B------:R-:W4:Y:S02]  /*2100*/  LDG.E.U8 R88, desc[UR36][R94.64+0x9] ;  /* 0x000009245e587981 */ /* 0x000f24000c1e1100 */
[----:B----4-:R-:W-:-:S05]  /*2110*/  PRMT R56, R88, 0x8880, RZ ;  /* 0x0000888058387816 */ /* 0x010fca00000000ff */
[----:B------:R-:W-:-:S07]  /*2120*/  IMAD R89, R56, R23, RZ ;  /* 0x0000001738597224 */ /* 0x000fce00078e02ff */
.L_x_41:
[----:B------:R-:W-:Y:S05]  /*2130*/  BSYNC B1 ;  /* 0x0000000000017941 */ /* 0x000fea0003800000 */
.L_x_40:
[----:B------:R-:W-:Y:S01]  /*2140*/  @!P5 IMAD R61, R61, R22, R89 ;  /* 0x000000163d3dd224 */ /* 0x000fe200078e0259 */
[----:B------:R-:W-:Y:S04]  /*2150*/  BSSY B1, `(.L_x_42) ;  /* 0x0000006000017945 */ /* 0x000fe80003800000 */
[----:B------:R4:W-:Y:S01]  /*2160*/  @!P5 STG.E.U8 desc[UR36][R92.64+0x9], R61 ;  /* 0x0000093d5c00d986 */ /* 0x0009e2000c101124 */
[----:B------:R-:W-:Y:S05]  /*2170*/  @P2 BRA `(.L_x_43) ;  /* 0x00000000000c2947 */ /* 0x000fea0003800000 */
[----:B------:R-:W5:Y:S02]  /*2180*/  LDG.E.U8 R88, desc[UR36][R98.64+0x8] ;  /* 0x0000082462587981 */ /* 0x000f64000c1e1100 */
[----:B-----5:R-:W-:-:S05]  /*2190*/  PRMT R56, R88, 0x8880, RZ ;  /* 0x0000888058387816 */ /* 0x020fca00000000ff */
[----:B------:R-:W-:-:S07]  /*21a0*/  IMAD R89, R56, R23, RZ ;  /* 0x0000001738597224 */ /* 0x000fce00078e02ff */
.L_x_43:
[----:B------:R-:W-:Y:S05]  /*21b0*/  BSYNC B1 ;  /* 0x0000000000017941 */ /* 0x000fea0003800000 */
.L_x_42:
        /* <DEDUP_REMOVED lines=8> */
[----:B------:R-:W5:Y:S02]  /*2240*/  LDG.E.U8 R88, desc[UR36][R98.64+0x9] ;  /* 0x0000092462587981 */ /* 0x000f64000c1e1100 */
[----:B-----5:R-:W-:-:S05]  /*2250*/  PRMT R56, R88, 0x8880, RZ ;  /* 0x0000888058387816 */ /* 0x020fca00000000ff */
[----:B------:R-:W-:-:S07]  /*2260*/  IMAD R89, R56, R23, RZ ;  /* 0x0000001738597224 */ /* 0x000fce00078e02ff */
.L_x_45:
[----:B------:R-:W-:Y:S05]  /*2270*/  BSYNC B1 ;  /* 0x0000000000017941 */ /* 0x000fea0003800000 */
.L_x_44:
[----:B------:R-:W-:Y:S01]  /*2280*/  @!P4 IMAD R63, R63, R22, R89 ;  /* 0x000000163f3fc224 */ /* 0x000fe200078e0259 */
[----:B------:R-:W-:Y:S04]  /*2290*/  BSSY B1, `(.L_x_46) ;  /* 0x0000006000017945 */ /* 0x000fe80003800000 */
[----:B------:R0:W-:Y:S01]  /*22a0*/  @!P4 STG.E.U8 desc[UR36][R6.64+0x9], R63 ;  /* 0x0000093f0600c986 */ /* 0x0001e2000c101124 */
[----:B------:R-:W-:Y:S05]  /*22b0*/  @P3 BRA `(.L_x_47) ;  /* 0x00000000000c3947 */ /* 0x000fea0003800000 */
[----:B------:R-:W5:Y:S02]  /*22c0*/  LDG.E.U8 R88, desc[UR36][R94.64+0x10] ;  /* 0x000010245e587981 */ /* 0x000f64000c1e1100 */
[----:B-----5:R-:W-:-:S05]  /*22d0*/  PRMT R56, R88, 0x8880, RZ ;  /* 0x0000888058387816 */ /* 0x020fca00000000ff */
[----:B------:R-:W-:-:S07]  /*22e0*/  IMAD R89, R56, R23, RZ ;  /* 0x0000001738597224 */ /* 0x000fce00078e02ff */
.L_x_47:
[----:B------:R-:W-:Y:S05]  /*22f0*/  BSYNC B1 ;  /* 0x0000000000017941 */ /* 0x000fea0003800000 */
.L_x_46:
[----:B--2---:R-:W-:Y:S01]  /*2300*/  @!P3 IMAD R57, R64, R22, R89 ;  /* 0x000000164039b224 */ /* 0x004fe200078e0259 */
[----:B------:R-:W-:Y:S04]  /*2310*/  BSSY B1, `(.L_x_48) ;  /* 0x0000006000017945 */ /* 0x000fe80003800000 */
[----:B------:R2:W-:Y:S01]  /*2320*/  @!P3 STG.E.U8 desc[UR36][R92.64+0x10], R57 ;  /* 0x000010395c00b986 */ /* 0x0005e2000c101124 */
[----:B------:R-:W-:Y:S05]  /*2330*/  @P5 BRA `(.L_x_49) ;  /* 0x00000000000c5947 */ /* 0x000fea0003800000 */
[----:B------:R-:W5:Y:S02]  /*2340*/  LDG.E.U8 R88, desc[UR36][R94.64+0x11] ;  /* 0x000011245e587981 */ /* 0x000f64000c1e1100 */
[----:B-----5:R-:W-:-:S05]  /*2350*/  PRMT R56, R88, 0x8880, RZ ;  /* 0x0000888058387816 */ /* 0x020fca00000000ff */
[----:B------:R-:W-:-:S07]  /*2360*/  IMAD R89, R56, R23, RZ ;  /* 0x0000001738597224 */ /* 0x000fce00078e02ff */
.L_x_49:
[----:B------:R-:W-:Y:S05]  /*2370*/  BSYNC B1 ;  /* 0x0000000000017941 */ /* 0x000fea0003800000 */
.L_x_48:
[----:B------:R-:W-:Y:S01]  /*2380*/  @!P5 IMAD R65, R65, R22, R89 ;  /* 0x000000164141d224 */ /* 0x000fe200078e0259 */
[----:B------:R-:W-:Y:S04]  /*2390*/  BSSY B1, `(.L_x_50) ;  /* 0x0000006000017945 */ /* 0x000fe80003800000 */
[----:B------:R0:W-:Y:S01]  /*23a0*/  @!P5 STG.E.U8 desc[UR36][R92.64+0x11], R65 ;  /* 0x000011415c00d986 */ /* 0x0001e2000c101124 */
[----:B------:R-:W-:Y:S05]  /*23b0*/  @P2 BRA `(.L_x_51) ;  /* 0x00000000000c2947 */ /* 0x000fea0003800000 */
[----:B------:R-:W5:Y:S02]  /*23c0*/  LDG.E.U8 R88, desc[UR36][R98.64+0x10] ;  /* 0x0000102462587981 */ /* 0x000f64000c1e1100 */
[----:B-----5:R-:W-:-:S05]  /*23d0*/  PRMT R56, R88, 0x8880, RZ ;  /* 0x0000888058387816 */ /* 0x020fca00000000ff */
[----:B------:R-:W-:-:S07]  /*23e0*/  IMAD R89, R56, R23, RZ ;  /* 0x0000001738597224 */ /* 0x000fce00078e02ff */
.L_x_51:
[----:B------:R-:W-:Y:S05]  /*23f0*/  BSYNC B1 ;  /* 0x0000000000017941 */ /* 0x000fea0003800000 */
.L_x_50:
        /* <DEDUP_REMOVED lines=11> */
.L_x_53:
[----:B------:R-:W-:Y:S05]  /*24b0*/  BSYNC B1 ;  /* 0x0000000000017941 */ /* 0x000fea0003800000 */
.L_x_52:
[----:B------:R-:W-:Y:S01]  /*24c0*/  @!P4 IMAD R67, R67, R22, R89 ;  /* 0x000000164343c224 */ /* 0x000fe200078e0259 */
[----:B------:R-:W-:Y:S04]  /*24d0*/  BSSY B1, `(.L_x_54) ;  /* 0x0000006000017945 */ /* 0x000fe80003800000 */
[----:B------:R0:W-:Y:S01]  /*24e0*/  @!P4 STG.E.U8 desc[UR36][R6.64+0x11], R67 ;  /* 0x000011430600c986 */ /* 0x0001e2000c101124 */
[----:B------:R-:W-:Y:S05]  /*24f0*/  @P3 BRA `(.L_x_55) ;  /* 0x00000000000c3947 */ /* 0x000fea0003800000 */
[----:B------:R-:W5:Y:S02]  /*2500*/  LDG.E.U8 R88, desc[UR36][R94.64+0x18] ;  /* 0x000018245e587981 */ /* 0x000f64000c1e1100 */
[----:B-----5:R-:W-:-:S05]  /*2510*/  PRMT R56, R88, 0x8880, RZ ;  /* 0x0000888058387816 */ /* 0x020fca00000000ff */
[----:B------:R-:W-:-:S07]  /*2520*/  IMAD R89, R56, R23, RZ ;  /* 0x0000001738597224 */ /* 0x000fce00078e02ff */
.L_x_55:
[----:B------:R-:W-:Y:S05]  /*2530*/  BSYNC B1 ;  /* 0x0000000000017941 */ /* 0x000fea0003800000 */
.L_x_54:
[----:B--2---:R-:W-:Y:S01]  /*2540*/  @!P3 IMAD R57, R68, R22, R89 ;  /* 0x000000164439b224 */ /* 0x004fe200078e0259 */
[----:B------:R-:W-:Y:S04]  /*2550*/  BSSY B1, `(.L_x_56) ;  /* 0x0000006000017945 */ /* 0x000fe80003800000 */
[----:B------:R2:W-:Y:S01]  /*2560*/  @!P3 STG.E.U8 desc[UR36][R92.64+0x18], R57 ;  /* 0x000018395c00b986 */ /* 0x0005e2000c101124 */
[----:B------:R-:W-:Y:S05]  /*2570*/  @P5 BRA `(.L_x_57) ;  /* 0x00000000000c5947 */ /* 0x000fea0003800000 */
[----:B------:R-:W5:Y:S02]  /*2580*/  LDG.E.U8 R88, desc[UR36][R94.64+0x19] ;  /* 0x000019245e587981 */ /* 0x000f64000c1e1100 */
[----:B-----5:R-:W-:-:S05]  /*2590*/  PRMT R56, R88, 0x8880, RZ ;  /* 0x0000888058387816 */ /* 0x020fca00000000ff */
[----:B------:R-:W-:-:S07]  /*25a0*/  IMAD R89, R56, R23, RZ ;  /* 0x0000001738597224 */ /* 0x000fce00078e02ff */
.L_x_57:
[----:B------:R-:W-:Y:S05]  /*25b0*/  BSYNC B1 ;  /* 0x0000000000017941 */ /* 0x000fea0003800000 */
.L_x_56:
[----:B------:R-:W-:Y:S01]  /*25c0*/  @!P5 IMAD R69, R69, R22, R89 ;  /* 0x000000164545d224 */ /* 0x000fe200078e0259 */
[----:B------:R-:W-:Y:S04]  /*25d0*/  BSSY B1, `(.L_x_58) ;  /* 0x0000006000017945 */ /* 0x000fe80003800000 */
[----:B------:R0:W-:Y:S01]  /*25e0*/  @!P5 STG.E.U8 desc[UR36][R92.64+0x19], R69 ;  /* 0x000019455c00d986 */ /* 0x0001e2000c101124 */
[----:B------:R-:W-:Y:S05]  /*25f0*/  @P2 BRA `(.L_x_59) ;  /* 0x00000000000c2947 */ /* 0x000fea0003800000 */
[----:B------:R-:W5:Y:S02]  /*2600*/  LDG.E.U8 R88, desc[UR36][R98.64+0x18] ;  /* 0x0000182462587981 */ /* 0x000f64000c1e1100 */
[----:B-----5:R-:W-:-:S05]  /*2610*/  PRMT R56, R88, 0x8880, RZ ;  /* 0x0000888058387816 */ /* 0x020fca00000000ff */
[----:B------:R-:W-:-:S07]  /*2620*/  IMAD R89, R56, R23, RZ ;  /* 0x0000001738597224 */ /* 0x000fce00078e02ff */
.L_x_59:
[----:B------:R-:W-:Y:S05]  /*2630*/  BSYNC B1 ;  /* 0x0000000000017941 */ /* 0x000fea0003800000 */
.L_x_58:
        /* <DEDUP_REMOVED lines=11> */
.L_x_61:
[----:B------:R-:W-:Y:S05]  /*26f0*/  BSYNC B1 ;  /* 0x0000000000017941 */ /* 0x000fea0003800000 */
.L_x_60:
[----:B------:R-:W-:Y:S01]  /*2700*/  @!P4 IMAD R71, R71, R22, R89 ;  /* 0x000000164747c224 */ /* 0x000fe200078e0259 */
[----:B------:R-:W-:Y:S04]  /*2710*/  BSSY B1, `(.L_x_62) ;  /* 0x0000006000017945 */ /* 0x000fe80003800000 */
[----:B------:R0:W-:Y:S01]  /*2720*/  @!P4 STG.E.U8 desc[UR36][R6.64+0x19], R71 ;  /* 0x000019470600c986 */ /* 0x0001e2000c101124 */
[----:B------:R-:W-:Y:S05]  /*2730*/  @P3 BRA `(.L_x_63) ;  /* 0x00000000000c3947 */ /* 0x000fea0003800000 */
[----:B------:R-:W5:Y:S02]  /*2740*/  LDG.E.U8 R88, desc[UR36][R94.64+0x20] ;  /* 0x000020245e587981 */ /* 0x000f64000c1e1100 */
[----:B-----5:R-:W-:-:S05]  /*2750*/  PRMT R56, R88, 0x8880, RZ ;  /* 0x0000888058387816 */ /* 0x020fca00000000ff */
[----:B------:R-:W-:-:S07]  /*2760*/  IMAD R89, R56, R23, RZ ;  /* 0x0000001738597224 */ /* 0x000fce00078e02ff */
.L_x_63:
[----:B------:R-:W-:Y:S05]  /*2770*/  BSYNC B1 ;  /* 0x0000000000017941 */ /* 0x000fea0003800000 */
.L_x_62:
[----:B--2---:R-:W-:Y:S01]  /*2780*/  @!P3 IMAD R57, R72, R22, R89 ;  /* 0x000000164839b224 */ /* 0x004fe200078e0259 */
[----:B------:R-:W-:Y:S04]  /*2790*/  BSSY B1, `(.L_x_64) ;  /* 0x0000006000017945 */ /* 0x000fe80003800000 */
[----:B------:R2:W-:Y:S01]  /*27a0*/  @!P3 STG.E.U8 desc[UR36][R92.64+0x20], R57 ;  /* 0x000020395c00b986 */ /* 0x0005e2000c101124 */
[----:B------:R-:W-:Y:S05]  /*27b0*/  @P5 BRA `(.L_x_65) ;  /* 0x00000000000c5947 */ /* 0x000fea0003800000 */
[----:B------:R-:W5:Y:S02]  /*27c0*/  LDG.E.U8 R88, desc[UR36][R94.64+0x21] ;  /* 0x000021245e587981 */ /* 0x000f64000c1e1100 */
[----:B-----5:R-:W-:-:S05]  /*27d0*/  PRMT R56, R88, 0x8880, RZ ;  /* 0x0000888058387816 */ /* 0x020fca00000000ff */
[----:B------:R-:W-:-:S07]  /*27e0*/  IMAD R89, R56, R23, RZ ;  /* 0x0000001738597224 */ /* 0x000fce00078e02ff */
.L_x_65:
[----:B------:R-:W-:Y:S05]  /*27f0*/  BSYNC B1 ;  /* 0x0000000000017941 */ /* 0x000fea0003800000 */
.L_x_64:
[----:B------:R-:W-:Y:S01]  /*2800*/  @!P5 IMAD R73, R73, R22, R89 ;  /* 0x000000164949d224 */ /* 0x000fe200078e0259 */
[----:B------:R-:W-:Y:S04]  /*2810*/  BSSY B1, `(.L_x_66) ;  /* 0x0000006000017945 */ /* 0x000fe80003800000 */
[----:B------:R0:W-:Y:S01]  /*2820*/  @!P5 STG.E.U8 desc[UR36][R92.64+0x21], R73 ;  /* 0x000021495c00d986 */ /* 0x0001e2000c101124 */
[----:B------:R-:W-:Y:S05]  /*2830*/  @P2 BRA `(.L_x_67) ;  /* 0x00000000000c2947 */ /* 0x000fea0003800000 */
[----:B------:R-:W5:Y:S02]  /*2840*/  LDG.E.U8 R88, desc[UR36][R98.64+0x20] ;  /* 0x0000202462587981 */ /* 0x000f64000c1e1100 */
[----:B-----5:R-:W-:-:S05]  /*2850*/  PRMT R56, R88, 0x8880, RZ ;  /* 0x0000888058387816 */ /* 0x020fca00000000ff */
[----:B------:R-:W-:-:S07]  /*2860*/  IMAD R89, R56, R23, RZ ;  /* 0x0000001738597224 */ /* 0x000fce00078e02ff */
.L_x_67:
[----:B------:R-:W-:Y:S05]  /*2870*/  BSYNC B1 ;  /* 0x0000000000017941 */ /* 0x000fea0003800000 */
.L_x_66:
        /* <DEDUP_REMOVED lines=11> */
.L_x_69:
[----:B------:R-:W-:Y:S05]  /*2930*/  BSYNC B1 ;  /* 0x0000000000017941 */ /* 0x000fea0003800000 */
.L_x_68:
[----:B------:R-:W-:Y:S01]  /*2940*/  @!P4 IMAD R75, R75, R22, R89 ;  /* 0x000000164b4bc224 */ /* 0x000fe200078e0259 */
[----:B------:R-:W-:Y:S04]  /*2950*/  BSSY B1, `(.L_x_70) ;  /* 0x0000006000017945 */ /* 0x000fe80003800000 */
[----:B------:R0:W-:Y:S01]  /*2960*/  @!P4 STG.E.U8 desc[UR36][R6.64+0x21], R75 ;  /* 0x0000214b0600c986 */ /* 0x0001e2000c101124 */
[----:B------:R-:W-:Y:S05]  /*2970*/  @P3 BRA `(.L_x_71) ;  /* 0x00000000000c3947 */ /* 0x000fea0003800000 */
[----:B------:R-:W5:Y:S02]  /*2980*/  LDG.E.U8 R88, desc[UR36][R94.64+0x28] ;  /* 0x000028245e587981 */ /* 0x000f64000c1e1100 */
[----:B-----5:R-:W-:-:S05]  /*2990*/  PRMT R56, R88, 0x8880, RZ ;  /* 0x0000888058387816 */ /* 0x020fca00000000ff */
[----:B------:R-:W-:-:S07]  /*29a0*/  IMAD R89, R56, R23, RZ ;  /* 0x0000001738597224 */ /* 0x000fce00078e02ff */
.L_x_71:
[----:B------:R-:W-:Y:S05]  /*29b0*/  BSYNC B1 ;  /* 0x0000000000017941 */ /* 0x000fea0003800000 */
.L_x_70:
[----:B--2---:R-:W-:Y:S01]  /*29c0*/  @!P3 IMAD R57, R76, R22, R89 ;  /* 0x000000164c39b224 */ /* 0x004fe200078e0259 */
[----:B------:R-:W-:Y:S04]  /*29d0*/  BSSY B1, `(.L_x_72) ;  /* 0x0000006000017945 */ /* 0x000fe80003800000 */
[----:B------:R2:W-:Y:S01]  /*29e0*/  @!P3 STG.E.U8 desc[UR36][R92.64+0x28], R57 ;  /* 0x000028395c00b986 */ /* 0x0005e2000c101124 */
[----:B------:R-:W-:Y:S05]  /*29f0*/  @P5 BRA `(.L_x_73) ;  /* 0x00000000000c5947 */ /* 0x000fea0003800000 */
[----:B------:R-:W5:Y:S02]  /*2a00*/  LDG.E.U8 R88, desc[UR36][R94.64+0x29] ;  /* 0x000029245e587981 */ /* 0x000f64000c1e1100 */
[----:B-----5:R-:W-:-:S05]  /*2a10*/  PRMT R56, R88, 0x8880, RZ ;  /* 0x0000888058387816 */ /* 0x020fca00000000ff */
[----:B------:R-:W-:-:S07]  /*2a20*/  IMAD R89, R56, R23, RZ ;  /* 0x0000001738597224 */ /* 0x000fce00078e02ff */
.L_x_73:
[----:B------:R-:W-:Y:S05]  /*2a30*/  BSYNC B1 ;  /* 0x0000000000017941 */ /* 0x000fea0003800000 */
.L_x_72:
[----:B------:R-:W-:Y:S01]  /*2a40*/  @!P5 IMAD R77, R77, R22, R89 ;  /* 0x000000164d4dd224 */ /* 0x000fe200078e0259 */
[----:B------:R-:W-:Y:S04]  /*2a50*/  BSSY B1, `(.L_x_74) ;  /* 0x0000006000017945 */ /* 0x000fe80003800000 */
[----:B------:R0:W-:Y:S01]  /*2a60*/  @!P5 STG.E.U8 desc[UR36][R92.64+0x29], R77 ;  /* 0x0000294d5c00d986 */ /* 0x0001e2000c101124 */
[----:B------:R-:W-:Y:S05]  /*2a70*/  @P2 BRA `(.L_x_75) ;  /* 0x00000000000c2947 */ /* 0x000fea0003800000 */
[----:B------:R-:W5:Y:S02]  /*2a80*/  LDG.E.U8 R88, desc[UR36][R98.64+0x28] ;  /* 0x0000282462587981 */ /* 0x000f64000c1e1100 */
[----:B-----5:R-:W-:-:S05]  /*2a90*/  PRMT R56, R88, 0x8880, RZ ;  /* 0x0000888058387816 */ /* 0x020fca00000000ff */
[----:B------:R-:W-:-:S07]  /*2aa0*/  IMAD R89, R56, R23, RZ ;  /* 0x0000001738597224 */ /* 0x000fce00078e02ff */
.L_x_75:
[----:B------:R-:W-:Y:S05]  /*2ab0*/  BSYNC B1 ;  /* 0x0000000000017941 */ /* 0x000fea0003800000 */
.L_x_74:
        /* <DEDUP_REMOVED lines=11> */
.L_x_77:
[----:B------:R-:W-:Y:S05]  /*2b70*/  BSYNC B1 ;  /* 0x0000000000017941 */ /* 0x000fea0003800000 */
.L_x_76:
[----:B------:R-:W-:Y:S01]  /*2b80*/  @!P4 IMAD R79, R79, R22, R89 ;  /* 0x000000164f4fc224 */ /* 0x000fe200078e0259 */
[----:B------:R-:W-:Y:S04]  /*2b90*/  BSSY B1, `(.L_x_78) ;  /* 0x0000006000017945 */ /* 0x000fe80003800000 */
[----:B------:R0:W-:Y:S01]  /*2ba0*/  @!P4 STG.E.U8 desc[UR36][R6.64+0x29], R79 ;  /* 0x0000294f0600c986 */ /* 0x0001e2000c101124 */
[----:B------:R-:W-:Y:S05]  /*2bb0*/  @P3 BRA `(.L_x_79) ;  /* 0x00000000000c3947 */ /* 0x000fea0003800000 */
[----:B------:R-:W5:Y:S02]  /*2bc0*/  LDG.E.U8 R88, desc[UR36][R94.64+0x30] ;  /* 0x000030245e587981 */ /* 0x000f64000c1e1100 */
[----:B-----5:R-:W-:-:S05]  /*2bd0*/  PRMT R56, R88, 0x8880, RZ ;  /* 0x0000888058387816 */ /* 0x020fca00000000ff */
[----:B------:R-:W-:-:S07]  /*2be0*/  IMAD R89, R56, R23, RZ ;  /* 0x0000001738597224 */ /* 0x000fce00078e02ff */
.L_x_79:
[----:B------:R-:W-:Y:S05]  /*2bf0*/  BSYNC B1 ;  /* 0x0000000000017941 */ /* 0x000fea0003800000 */
.L_x_78:
[----:B--2---:R-:W-:Y:S01]  /*2c00*/  @!P3 IMAD R57, R80, R22, R89 ;  /* 0x000000165039b224 */ /* 0x004fe200078e0259 */
[----:B------:R-:W-:Y:S04]  /*2c10*/  BSSY B1, `(.L_x_80) ;  /* 0x0000006000017945 */ /* 0x000fe80003800000 */
[----:B------:R2:W-:Y:S01]  /*2c20*/  @!P3 STG.E.U8 desc[UR36][R92.64+0x30], R57 ;  /* 0x000030395c00b986 */ /* 0x0005e2000c101124 */
[----:B------:R-:W-:Y:S05]  /*2c30*/  @P5 BRA `(.L_x_81) ;  /* 0x00000000000c5947 */ /* 0x000fea0003800000 */
[----:B------:R-:W5:Y:S02]  /*2c40*/  LDG.E.U8 R88, desc[UR36][R94.64+0x31] ;  /* 0x000031245e587981 */ /* 0x000f64000c1e1100 */
[----:B-----5:R-:W-:-:S05]  /*2c50*/  PRMT R56, R88, 0x8880, RZ ;  /* 0x0000888058387816 */ /* 0x020fca00000000ff */
[----:B------:R-:W-:-:S07]  /*2c60*/  IMAD R89, R56, R23, RZ ;  /* 0x0000001738597224 */ /* 0x000fce00078e02ff */
.L_x_81:
[----:B------:R-:W-:Y:S05]  /*2c70*/  BSYNC B1 ;  /* 0x0000000000017941 */ /* 0x000fea0003800000 */
.L_x_80:
[----:B------:R-:W-:Y:S01]  /*2c80*/  @!P5 IMAD R81, R81, R22, R89 ;  /* 0x000000165151d224 */ /* 0x000fe200078e0259 */
[----:B------:R-:W-:Y:S04]  /*2c90*/  BSSY B1, `(.L_x_82) ;  /* 0x0000006000017945 */ /* 0x000fe80003800000 */
[----:B------:R0:W-:Y:S01]  /*2ca0*/  @!P5 STG.E.U8 desc[UR36][R92.64+0x31], R81 ;  /* 0x000031515c00d986 */ /* 0x0001e2000c101124 */
[----:B------:R-:W-:Y:S05]  /*2cb0*/  @P2 BRA `(.L_x_83) ;  /* 0x00000000000c2947 */ /* 0x000fea0003800000 */
[----:B------:R-:W5:Y:S02]  /*2cc0*/  LDG.E.U8 R88, desc[UR36][R98.64+0x30] ;  /* 0x0000302462587981 */ /* 0x000f64000c1e1100 */
[----:B-----5:R-:W-:-:S05]  /*2cd0*/  PRMT R56, R88, 0x8880, RZ ;  /* 0x0000888058387816 */ /* 0x020fca00000000ff */
[----:B------:R-:W-:-:S07]  /*2ce0*/  IMAD R89, R56, R23, RZ ;  /* 0x0000001738597224 */ /* 0x000fce00078e02ff */
.L_x_83:
[----:B------:R-:W-:Y:S05]  /*2cf0*/  BSYNC B1 ;  /* 0x0000000000017941 */ /* 0x000fea0003800000 */
.L_x_82:
[C---:B------:R-:W-:Y:S01]  /*2d00*/  ISETP.LT.OR P4, PT, R3.reuse, 0x32, !P1 ;  /* 0x000000320300780c */ /* 0x040fe20004f81670 */
[----:B--2---:R-:W-:Y:S01]  /*2d10*/  @!P2 IMAD R57, R82, R22, R89 ;  /* 0x000000165239a224 */ /* 0x004fe200078e0259 */
[----:B------:R-:W-:Y:S01]  /*2d20*/  BSSY B1, `(.L_x_84) ;  /* 0x000000b000017945 */ /* 0x000fe20003800000 */
[----:B------:R-:W-:Y:S02]  /*2d30*/  ISETP.LT.OR P3, PT, R3, 0x39, !P0 ;  /* 0x000000390300780c */ /* 0x000fe40004761670 */
[----:B------:R-:W-:Y:S01]  /*2d40*/  IADD3 R103, P5, R103, 0x80, RZ ;  /* 0x0000008067677810 */ /* 0x000fe20007fbe0ff */
[----:B------:R2:W-:Y:S01]  /*2d50*/  @!P2 STG.E.U8 desc[UR36][R6.64+0x30], R57 ;  /* 0x000030390600a986 */ /* 0x0005e2000c101124 */
[C---:B------:R-:W-:Y:S02]  /*2d60*/  ISETP.LT.OR P2, PT, R3.reuse, 0x39, !P1 ;  /* 0x000000390300780c */ /* 0x040fe40004f41670 */
[C---:B------:R-:W-:Y:S02]  /*2d70*/  ISETP.LT.OR P0, PT, R3.reuse, 0x3a, !P0 ;  /* 0x0000003a0300780c */ /* 0x040fe40004701670 */
[----:B------:R-:W-:-:S02]  /*2d80*/  ISETP.LT.OR P1, PT, R3, 0x3a, !P1 ;  /* 0x0000003a0300780c */ /* 0x000fc40004f21670 */
[----:B------:R-:W-:Y:S11]  /*2d90*/  @P4 BRA `(.L_x_85) ;  /* 0x00000000000c4947 */ /* 0x000ff60003800000 */
[----:B------:R-:W5:Y:S02]  /*2da0*/  LDG.E.U8 R88, desc[UR36][R98.64+0x31] ;  /* 0x0000312462587981 */ /* 0x000f64000c1e1100 */
[----:B-----5:R-:W-:-:S05]  /*2db0*/  PRMT R56, R88, 0x8880, RZ ;  /* 0x0000888058387816 */ /* 0x020fca00000000ff */
[----:B------:R-:W-:-:S07]  /*2dc0*/  IMAD R89, R56, R23, RZ ;  /* 0x0000001738597224 */ /* 0x000fce00078e02ff */
.L_x_85:
[----:B------:R-:W-:Y:S05]  /*2dd0*/  BSYNC B1 ;  /* 0x0000000000017941 */ /* 0x000fea0003800000 */
.L_x_84:
[----:B------:R-:W-:Y:S01]  /*2de0*/  @!P4 IMAD R83, R83, R22, R89 ;  /* 0x000000165353c224 */ /* 0x000fe200078e0259 */
[----:B------:R-:W-:Y:S04]  /*2df0*/  BSSY B1, `(.L_x_86) ;  /* 0x0000006000017945 */ /* 0x000fe80003800000 */
[----:B------:R0:W-:Y:S01]  /*2e00*/  @!P4 STG.E.U8 desc[UR36][R6.64+0x31], R83 ;  /* 0x000031530600c986 */ /* 0x0001e2000c101124 */
[----:B------:R-:W-:Y:S05]  /*2e10*/  @P3 BRA `(.L_x_87) ;  /* 0x00000000000c3947 */ /* 0x000fea0003800000 */
[----:B------:R-:W5:Y:S02]  /*2e20*/  LDG.E.U8 R88, desc[UR36][R94.64+0x38] ;  /* 0x000038245e587981 */ /* 0x000f64000c1e1100 */
[----:B-----5:R-:W-:-:S05]  /*2e30*/  PRMT R56, R88, 0x8880, RZ ;  /* 0x0000888058387816 */ /* 0x020fca00000000ff */
[----:B------:R-:W-:-:S07]  /*2e40*/  IMAD R89, R56, R23, RZ ;  /* 0x0000001738597224 */ /* 0x000fce00078e02ff */
.L_x_87:
[----:B------:R-:W-:Y:S05]  /*2e50*/  BSYNC B1 ;  /* 0x0000000000017941 */ /* 0x000fea0003800000 */
.L_x_86:
[----:B--2---:R-:W-:Y:S01]  /*2e60*/  @!P3 IMAD R57, R84, R22, R89 ;  /* 0x000000165439b224 */ /* 0x004fe200078e0259 */
[----:B------:R-:W-:Y:S01]  /*2e70*/  BSSY B1, `(.L_x_88) ;  /* 0x0000007000017945 */ /* 0x000fe20003800000 */
[----:B------:R-:W-:-:S03]  /*2e80*/  IMAD.X R5, RZ, RZ, R5, P5 ;  /* 0x000000ffff057224 */ /* 0x000fc600028e0605 */
[----:B------:R2:W-:Y:S01]  /*2e90*/  @!P3 STG.E.U8 desc[UR36][R92.64+0x38], R57 ;  /* 0x000038395c00b986 */ /* 0x0005e2000c101124 */
[----:B------:R-:W-:Y:S05]  /*2ea0*/  @P0 BRA `(.L_x_89) ;  /* 0x00000000000c0947 */ /* 0x000fea0003800000 */
[----:B------:R-:W5:Y:S02]  /*2eb0*/  LDG.E.U8 R88, desc[UR36][R94.64+0x39] ;  /* 0x000039245e587981 */ /* 0x000f64000c1e1100 */
[----:B-----5:R-:W-:-:S05]  /*2ec0*/  PRMT R4, R88, 0x8880, RZ ;  /* 0x0000888058047816 */ /* 0x020fca00000000ff */
[----:B------:R-:W-:-:S07]  /*2ed0*/  IMAD R89, R4, R23, RZ ;  /* 0x0000001704597224 */ /* 0x000fce00078e02ff */
.L_x_89:
[----:B------:R-:W-:Y:S05]  /*2ee0*/  BSYNC B1 ;  /* 0x0000000000017941 */ /* 0x000fea0003800000 */
.L_x_88:
[----:B------:R-:W-:Y:S01]  /*2ef0*/  @!P0 IMAD R85, R85, R22, R89 ;  /* 0x0000001655558224 */ /* 0x000fe200078e0259 */
[----:B------:R-:W-:Y:S01]  /*2f00*/  BSSY B1, `(.L_x_90) ;  /* 0x0000007000017945 */ /* 0x000fe20003800000 */
[----:B------:R-:W-:-:S03]  /*2f10*/  IMAD R56, R5, R90, RZ ;  /* 0x0000005a05387224 */ /* 0x000fc600078e02ff */
[----:B------:R0:W-:Y:S01]  /*2f20*/  @!P0 STG.E.U8 desc[UR36][R92.64+0x39], R85 ;  /* 0x000039555c008986 */ /* 0x0001e2000c101124 */
[----:B------:R-:W-:Y:S05]  /*2f30*/  @P2 BRA `(.L_x_91) ;  /* 0x00000000000c2947 */ /* 0x000fea0003800000 */
[----:B------:R-:W5:Y:S02]  /*2f40*/  LDG.E.U8 R88, desc[UR36][R98.64+0x38] ;  /* 0x0000382462587981 */ /* 0x000f64000c1e1100 */
[----:B-----5:R-:W-:-:S05]  /*2f50*/  PRMT R4, R88, 0x8880, RZ ;  /* 0x0000888058047816 */ /* 0x020fca00000000ff */
[----:B------:R-:W-:-:S07]  /*2f60*/  IMAD R89, R4, R23, RZ ;  /* 0x0000001704597224 */ /* 0x000fce00078e02ff */
.L_x_91:
[----:B------:R-:W-:Y:S05]  /*2f70*/  BSYNC B1 ;  /* 0x0000000000017941 */ /* 0x000fea0003800000 */
.L_x_90:
[----:B------:R-:W-:Y:S01]  /*2f80*/  @!P2 IMAD R5, R86, R22, R89 ;  /* 0x000000165605a224 */ /* 0x000fe200078e0259 */
[----:B------:R-:W-:Y:S01]  /*2f90*/  BSSY B1, `(.L_x_92) ;  /* 0x0000009000017945 */ /* 0x000fe20003800000 */
[C---:B--2---:R-:W-:Y:S02]  /*2fa0*/  IMAD R57, R103.reuse, R91, R56 ;  /* 0x0000005b67397224 */ /* 0x044fe400078e0238 */
[CC--:B------:R-:W-:Y:S01]  /*2fb0*/  IMAD.WIDE.U32 R96, R103.reuse, R90.reuse, R96 ;  /* 0x0000005a67607225 */ /* 0x0c0fe200078e0060 */
[----:B------:R2:W-:Y:S03]  /*2fc0*/  @!P2 STG.E.U8 desc[UR36][R6.64+0x38], R5 ;  /* 0x000038050600a986 */ /* 0x0005e6000c101124 */
[----:B------:R-:W-:Y:S01]  /*2fd0*/  IMAD.WIDE.U32 R90, R103, R90, R20 ;  /* 0x0000005a675a7225 */ /* 0x000fe200078e0014 */
[----:B------:R-:W-:Y:S06]  /*2fe0*/  @P1 BRA `(.L_x_93) ;  /* 0x00000000000c1947 */ /* 0x000fec0003800000 */
[----:B------:R-:W5:Y:S02]  /*2ff0*/  LDG.E.U8 R88, desc[UR36][R98.64+0x39] ;  /* 0x0000392462587981 */ /* 0x000f64000c1e1100 */
[----:B-----5:R-:W-:-:S05]  /*3000*/  PRMT R4, R88, 0x8880, RZ ;  /* 0x0000888058047816 */ /* 0x020fca00000000ff */
[----:B------:R-:W-:-:S07]  /*3010*/  IMAD R89, R4, R23, RZ ;  /* 0x0000001704597224 */ /* 0x000fce00078e02ff */
.L_x_93:
[----:B------:R-:W-:Y:S05]  /*3020*/  BSYNC B1 ;  /* 0x0000000000017941 */ /* 0x000fea0003800000 */
.L_x_92:
[----:B------:R-:W-:Y:S01]  /*3030*/  @!P1 IMAD R87, R87, R22, R89 ;  /* 0x0000001657579224 */ /* 0x000fe200078e0259 */
[----:B------:R-:W-:Y:S01]  /*3040*/  ISETP.GE.AND P2, PT, R100, 0x81, PT ;  /* 0x000000816400780c */ /* 0x000fe20003f46270 */
[----:B------:R-:W-:Y:S01]  /*3050*/  BSSY B1, `(.L_x_94) ;  /* 0x000000c000017945 */ /* 0x000fe20003800000 */
[----:B------:R-:W-:Y:S02]  /*3060*/  IADD3 R4, P5, R90, R12, RZ ;  /* 0x0000000c5a047210 */ /* 0x000fe40007fbe0ff */
[----:B------:R0:W-:Y:S01]  /*3070*/  @!P1 STG.E.U8 desc[UR36][R6.64+0x39], R87 ;  /* 0x0000395706009986 */ /* 0x0001e2000c101124 */
[----:B------:R-:W-:Y:S02]  /*3080*/  ISETP.LT.OR P1, PT, R3, 0x1, !P2 ;  /* 0x000000010300780c */ /* 0x000fe40005721670 */
[----:B--2---:R-:W-:Y:S02]  /*3090*/  IADD3.X R5, R13, R91, R57, P5, !PT ;  /* 0x0000005b0d057210 */ /* 0x004fe40002ffe439 */
[----:B------:R-:W-:-:S02]  /*30a0*/  ISETP.GE.AND P0, PT, R100, 0x89, PT ;  /* 0x000000896400780c */ /* 0x000fc40003f06270 */
[----:B------:R-:W-:Y:S02]  /*30b0*/  IADD3 R12, P4, P3, R14, R12, R96 ;  /* 0x0000000c0e0c7210 */ /* 0x000fe40007b9e060 */
[----:B------:R-:W-:-:S05]  /*30c0*/  ISETP.LT.OR P5, PT, R3, 0x2, !P2 ;  /* 0x000000020300780c */ /* 0x000fca00057a1670 */
[----:B0-----:R-:W-:Y:S08]  /*30d0*/  @P1 BRA `(.L_x_95) ;  /* 0x00000000000c1947 */ /* 0x001ff00003800000 */
[----:B------:R-:W3:Y:S02]  /*30e0*/  LDG.E.U8 R88, desc[UR36][R4.64] ;  /* 0x0000002404587981 */ /* 0x000ee4000c1e1100 */
[----:B---3--:R-:W-:-:S05]  /*30f0*/  PRMT R6, R88, 0x8880, RZ ;  /* 0x0000888058067816 */ /* 0x008fca00000000ff */
[----:B------:R-:W-:-:S07]  /*3100*/  IMAD R89, R6, R23, RZ ;  /* 0x0000001706597224 */ /* 0x000fce00078e02ff */
.L_x_95:
[----:B------:R-:W-:Y:S05]  /*3110*/  BSYNC B1 ;  /* 0x0000000000017941 */ /* 0x000fea0003800000 */
.L_x_94:
[----:B---3--:R-:W-:Y:S01]  /*3120*/  @!P1 IMAD R7, R24, R22, R89 ;  /* 0x0000001618079224 */ /* 0x008fe200078e0259 */
[----:B------:R-:W-:Y:S01]  /*3130*/  BSSY B1, `(.L_x_96) ;  /* 0x0000007000017945 */ /* 0x000fe20003800000 */
[----:B------:R-:W-:-:S03]  /*3140*/  IMAD.IADD R96, R57, 0x1, R97 ;  /* 0x0000000139607824 */ /* 0x000fc600078e0261 */
[----:B------:R0:W-:Y:S01]  /*3150*/  @!P1 STG.E.U8 desc[UR36][R8.64], R7 ;  /* 0x0000000708009986 */ /* 0x0001e2000c101124 */
[----:B------:R-:W-:Y:S05]  /*3160*/  @P5 BRA `(.L_x_97) ;  /* 0x00000000000c5947 */ /* 0x000fea0003800000 */
[----:B------:R-:W2:Y:S02]  /*3170*/  LDG.E.U8 R88, desc[UR36][R4.64+0x1] ;  /* 0x0000012404587981 */ /* 0x000ea4000c1e1100 */
[----:B--2---:R-:W-:-:S05]  /*3180*/  PRMT R6, R88, 0x8880, RZ ;  /* 0x0000888058067816 */ /* 0x004fca00000000ff */
[----:B------:R-:W-:-:S07]  /*3190*/  IMAD R89, R6, R23, RZ ;  /* 0x0000001706597224 */ /* 0x000fce00078e02ff */
.L_x_97:
[----:B------:R-:W-:Y:S05]  /*31a0*/  BSYNC B1 ;  /* 0x0000000000017941 */ /* 0x000fea0003800000 */
.L_x_96:
[----:B------:R-:W-:Y:S01]  /*31b0*/  ISETP.LT.OR P1, PT, R3, 0x1, !P0 ;  /* 0x000000010300780c */ /* 0x000fe20004721670 */
[----:B------:R-:W-:Y:S01]  /*31c0*/  @!P5 IMAD R25, R25, R22, R89 ;  /* 0x000000161919d224 */ /* 0x000fe200078e0259 */
[----:B------:R-:W-:Y:S01]  /*31d0*/  BSSY B1, `(.L_x_98) ;  /* 0x000000a000017945 */ /* 0x000fe20003800000 */
[----:B------:R-:W-:Y:S02]  /*31e0*/  IADD3.X R13, R21, R13, R96, P4, P3 ;  /* 0x0000000d150d7210 */ /* 0x000fe400027e6460 */
[C---:B------:R-:W-:Y:S01]  /*31f0*/  ISETP.LT.OR P4, PT, R3.reuse, 0x2, !P0 ;  /* 0x000000020300780c */ /* 0x040fe20004781670 */
[----:B------:R2:W-:Y:S01]  /*3200*/  @!P5 STG.E.U8 desc[UR36][R8.64+0x1], R25 ;  /* 0x000001190800d986 */ /* 0x0005e2000c101124 */
[C---:B------:R-:W-:Y:S02]  /*3210*/  ISETP.LT.OR P5, PT, R3.reuse, 0x9, !P2 ;  /* 0x000000090300780c */ /* 0x040fe400057a1670 */
[----:B------:R-:W-:-:S04]  /*3220*/  ISETP.LT.OR P3, PT, R3, 0xa, !P2 ;  /* 0x0000000a0300780c */ /* 0x000fc80005761670 */
[----:B------:R-:W-:Y:S09]  /*3230*/  @P1 BRA `(.L_x_99) ;  /* 0x00000000000c1947 */ /* 0x000ff20003800000 */
[----:B------:R-:W3:Y:S02]  /*3240*/  LDG.E.U8 R88, desc[UR36][R12.64] ;  /* 0x000000240c587981 */ /* 0x000ee4000c1e1100 */
[----:B---3--:R-:W-:-:S05]  /*3250*/  PRMT R6, R88, 0x8880, RZ ;  /* 0x0000888058067816 */ /* 0x008fca00000000ff */
[----:B------:R-:W-:-:S07]  /*3260*/  IMAD R89, R6, R23, RZ ;  /* 0x0000001706597224 */ /* 0x000fce00078e02ff */
.L_x_99:
[----:B------:R-:W-:Y:S05]  /*3270*/  BSYNC B1 ;  /* 0x0000000000017941 */ /* 0x000fea0003800000 */
.L_x_98:
[----:B0-----:R-:W-:Y:S01]  /*3280*/  @!P1 IMAD R7, R26, R22, R89 ;  /* 0x000000161a079224 */ /* 0x001fe200078e0259 */
[----:B------:R-:W-:Y:S04]  /*3290*/  BSSY B1, `(.L_x_100) ;  /* 0x0000006000017945 */ /* 0x000fe80003800000 */
[----:B------:R0:W-:Y:S01]  /*32a0*/  @!P1 STG.E.U8 desc[UR36][R10.64], R7 ;  /* 0x000000070a009986 */ /* 0x0001e2000c101124 */
[----:B------:R-:W-:Y:S05]  /*32b0*/  @P4 BRA `(.L_x_101) ;  /* 0x00000000000c4947 */ /* 0x000fea0003800000 */
[----:B------:R-:W3:Y:S02]  /*32c0*/  LDG.E.U8 R88, desc[UR36][R12.64+0x1] ;  /* 0x000001240c587981 */ /* 0x000ee4000c1e1100 */
[----:B---3--:R-:W-:-:S05]  /*32d0*/  PRMT R6, R88, 0x8880, RZ ;  /* 0x0000888058067816 */ /* 0x008fca00000000ff */
[----:B------:R-:W-:-:S07]  /*32e0*/  IMAD R89, R6, R23, RZ ;  /* 0x0000001706597224 */ /* 0x000fce00078e02ff */
.L_x_101:
[----:B------:R-:W-:Y:S05]  /*32f0*/  BSYNC B1 ;  /* 0x0000000000017941 */ /* 0x000fea0003800000 */
.L_x_100:
[----:B------:R-:W-:Y:S01]  /*3300*/  @!P4 IMAD R27, R27, R22, R89 ;  /* 0x000000161b1bc224 */ /* 0x000fe200078e0259 */
[----:B------:R-:W-:Y:S04]  /*3310*/  BSSY B1, `(.L_x_102) ;  /* 0x0000006000017945 */ /* 0x000fe80003800000 */
[----:B------:R3:W-:Y:S01]  /*3320*/  @!P4 STG.E.U8 desc[UR36][R10.64+0x1], R27 ;  /* 0x0000011b0a00c986 */ /* 0x0007e2000c101124 */
[----:B------:R-:W-:Y:S05]  /*3330*/  @P5 BRA `(.L_x_103) ;  /* 0x00000000000c5947 */ /* 0x000fea0003800000 */
[----:B------:R-:W5:Y:S02]  /*3340*/  LDG.E.U8 R88, desc[UR36][R4.64+0x8] ;  /* 0x0000082404587981 */ /* 0x000f64000c1e1100 */
[----:B-----5:R-:W-:-:S05]  /*3350*/  PRMT R6, R88, 0x8880, RZ ;  /* 0x0000888058067816 */ /* 0x020fca00000000ff */
[----:B------:R-:W-:-:S07]  /*3360*/  IMAD R89, R6, R23, RZ ;  /* 0x0000001706597224 */ /* 0x000fce00078e02ff */
.L_x_103:
[----:B------:R-:W-:Y:S05]  /*3370*/  BSYNC B1 ;  /* 0x0000000000017941 */ /* 0x000fea0003800000 */
.L_x_102:
[----:B0-----:R-:W-:Y:S01]  /*3380*/  @!P5 IMAD R7, R28, R22, R89 ;  /* 0x000000161c07d224 */ /* 0x001fe200078e0259 */
[----:B------:R-:W-:Y:S04]  /*3390*/  BSSY B1, `(.L_x_104) ;  /* 0x0000006000017945 */ /* 0x000fe80003800000 */
[----:B------:R0:W-:Y:S01]  /*33a0*/  @!P5 STG.E.U8 desc[UR36][R8.64+0x8], R7 ;  /* 0x000008070800d986 */ /* 0x0001e2000c101124 */
[----:B------:R-:W-:Y:S05]  /*33b0*/  @P3 BRA `(.L_x_105) ;  /* 0x00000000000c3947 */ /* 0x000fea0003800000 */
[----:B------:R-:W5:Y:S02]  /*33c0*/  LDG.E.U8 R88, desc[UR36][R4.64+0x9] ;  /* 0x0000092404587981 */ /* 0x000f64000c1e1100 */
[----:B-----5:R-:W-:-:S05]  /*33d0*/  PRMT R6, R88, 0x8880, RZ ;  /* 0x0000888058067816 */ /* 0x020fca00000000ff */
[----:B------:R-:W-:-:S07]  /*33e0*/  IMAD R89, R6, R23, RZ ;  /* 0x0000001706597224 */ /* 0x000fce00078e02ff */
.L_x_105:
[----:B------:R-:W-:Y:S05]  /*33f0*/  BSYNC B1 ;  /* 0x0000000000017941 */ /* 0x000fea0003800000 */
.L_x_104:
[----:B------:R-:W-:Y:S01]  /*3400*/  ISETP.LT.OR P5, PT, R3, 0x9, !P0 ;  /* 0x000000090300780c */ /* 0x000fe200047a1670 */
[----:B------:R-:W-:Y:S01]  /*3410*/  @!P3 IMAD R29, R29, R22, R89 ;  /* 0x000000161d1db224 */ /* 0x000fe200078e0259 */
        /* <DEDUP_REMOVED lines=9> */
.L_x_107:
[----:B------:R-:W-:Y:S05]  /*34b0*/  BSYNC B1 ;  /* 0x0000000000017941 */ /* 0x000fea0003800000 */
.L_x_106:
[----:B0-----:R-:W-:Y:S01]  /*34c0*/  @!P5 IMAD R7, R30, R22, R89 ;  /* 0x000000161e07d224 */ /* 0x001fe200078e0259 */
[----:B------:R-:W-:Y:S04]  /*34d0*/  BSSY B1, `(.L_x_108) ;  /* 0x0000006000017945 */ /* 0x000fe80003800000 */
[----:B------:R0:W-:Y:S01]  /*34e0*/  @!P5 STG.E.U8 desc[UR36][R10.64+0x8], R7 ;  /* 0x000008070a00d986 */ /* 0x0001e2000c101124 */
[----:B------:R-:W-:Y:S05]  /*34f0*/  @P4 BRA `(.L_x_109) ;  /* 0x00000000000c4947 */ /* 0x000fea0003800000 */
[----:B------:R-:W5:Y:S02]  /*3500*/  LDG.E.U8 R88, desc[UR36][R12.64+0x9] ;  /* 0x000009240c587981 */ /* 0x000f64000c1e1100 */
[----:B-----5:R-:W-:-:S05]  /*3510*/  PRMT R6, R88, 0x8880, RZ ;  /* 0x0000888058067816 */ /* 0x020fca00000000ff */
[----:B------:R-:W-:-:S07]  /*3520*/  IMAD R89, R6, R23, RZ ;  /* 0x0000001706597224 */ /* 0x000fce00078e02ff */
.L_x_109:
[----:B------:R-:W-:Y:S05]  /*3530*/  BSYNC B1 ;  /* 0x0000000000017941 */ /* 0x000fea0003800000 */
.L_x_108:
[----:B------:R-:W-:Y:S01]  /*3540*/  @!P4 IMAD R31, R31, R22, R89 ;  /* 0x000000161f1fc224 */ /* 0x000fe200078e0259 */
[----:B------:R-:W-:Y:S04]  /*3550*/  BSSY B1, `(.L_x_110) ;  /* 0x0000006000017945 */ /* 0x000fe80003800000 */
[----:B------:R0:W-:Y:S01]  /*3560*/  @!P4 STG.E.U8 desc[UR36][R10.64+0x9], R31 ;  /* 0x0000091f0a00c986 */ /* 0x0001e2000c101124 */
[----:B------:R-:W-:Y:S05]  /*3570*/  @P3 BRA `(.L_x_111) ;  /* 0x00000000000c3947 */ /* 0x000fea0003800000 */
[----:B------:R-:W5:Y:S02]  /*3580*/  LDG.E.U8 R88, desc[UR36][R4.64+0x10] ;  /* 0x0000102404587981 */ /* 0x000f64000c1e1100 */
[----:B-----5:R-:W-:-:S05]  /*3590*/  PRMT R6, R88, 0x8880, RZ ;  /* 0x0000888058067816 */ /* 0x020fca00000000ff */
[----:B------:R-:W-:-:S07]  /*35a0*/  IMAD R89, R6, R23, RZ ;  /* 0x0000001706597224 */ /* 0x000fce00078e02ff */
.L_x_111:
[----:B------:R-:W-:Y:S05]  /*35b0*/  BSYNC B1 ;  /* 0x0000000000017941 */ /* 0x000fea0003800000 */
.L_x_110:
[----:B0-----:R-:W-:Y:S01]  /*35c0*/  @!P3 IMAD R7, R32, R22, R89 ;  /* 0x000000162007b224 */ /* 0x001fe200078e0259 */
[----:B------:R-:W-:Y:S04]  /*35d0*/  BSSY B1, `(.L_x_112) ;  /* 0x0000006000017945 */ /* 0x000fe80003800000 */
[----:B------:R0:W-:Y:S01]  /*35e0*/  @!P3 STG.E.U8 desc[UR36][R8.64+0x10], R7 ;  /* 0x000010070800b986 */ /* 0x0001e2000c101124 */
[----:B------:R-:W-:Y:S05]  /*35f0*/  @P1 BRA `(.L_x_113) ;  /* 0x00000000000c1947 */ /* 0x000fea0003800000 */
[----:B------:R-:W5:Y:S02]  /*3600*/  LDG.E.U8 R88, desc[UR36][R4.64+0x11] ;  /* 0x0000112404587981 */ /* 0x000f64000c1e1100 */
[----:B-----5:R-:W-:-:S05]  /*3610*/  PRMT R6, R88, 0x8880, RZ ;  /* 0x0000888058067816 */ /* 0x020fca00000000ff */
[----:B------:R-:W-:-:S07]  /*3620*/  IMAD R89, R6, R23, RZ ;  /* 0x0000001706597224 */ /* 0x000fce00078e02ff */
.L_x_113:
[----:B------:R-:W-:Y:S05]  /*3630*/  BSYNC B1 ;  /* 0x0000000000017941 */ /* 0x000fea0003800000 */
.L_x_112:
        /* <DEDUP_REMOVED lines=11> */
.L_x_115:
[----:B------:R-:W-:Y:S05]  /*36f0*/  BSYNC B1 ;  /* 0x0000000000017941 */ /* 0x000fea0003800000 */
.L_x_114:
[----:B0-----:R-:W-:Y:S01]  /*3700*/  @!P4 IMAD R7, R34, R22, R89 ;  /* 0x000000162207c224 */ /* 0x001fe200078e0259 */
[----:B------:R-:W-:Y:S04]  /*3710*/  BSSY B1, `(.L_x_116) ;  /* 0x0000006000017945 */ /* 0x000fe80003800000 */
[----:B------:R0:W-:Y:S01]  /*3720*/  @!P4 STG.E.U8 desc[UR36][R10.64+0x10], R7 ;  /* 0x000010070a00c986 */ /* 0x0001e2000c101124 */
[----:B------:R-:W-:Y:S05]  /*3730*/  @P3 BRA `(.L_x_117) ;  /* 0x00000000000c3947 */ /* 0x000fea0003800000 */
[----:B------:R-:W5:Y:S02]  /*3740*/  LDG.E.U8 R88, desc[UR36][R12.64+0x11] ;  /* 0x000011240c587981 */ /* 0x000f64000c1e1100 */
[----:B-----5:R-:W-:-:S05]  /*3750*/  PRMT R6, R88, 0x8880, RZ ;  /* 0x0000888058067816 */ /* 0x020fca00000000ff */
[----:B------:R-:W-:-:S07]  /*3760*/  IMAD R89, R6, R23, RZ ;  /* 0x0000001706597224 */ /* 0x000fce00078e02ff */
.L_x_117:
[----:B------:R-:W-:Y:S05]  /*3770*/  BSYNC B1 ;  /* 0x0000000000017941 */ /* 0x000fea0003800000 */
.L_x_116:
[----:B------:R-:W-:Y:S01]  /*3780*/  @!P3 IMAD R35, R35, R22, R89 ;  /* 0x000000162323b224 */ /* 0x000fe200078e0259 */
[----:B------:R-:W-:Y:S04]  /*3790*/  BSSY B1, `(.L_x_118) ;  /* 0x0000006000017945 */ /* 0x000fe80003800000 */
[----:B------:R0:W-:Y:S01]  /*37a0*/  @!P3 STG.E.U8 desc[UR36][R10.64+0x11], R35 ;  /* 0x000011230a00b986 */ /* 0x0001e2000c101124 */
[----:B------:R-:W-:Y:S05]  /*37b0*/  @P5 BRA `(.L_x_119) ;  /* 0x00000000000c5947 */ /* 0x000fea0003800000 */
[----:B------:R-:W5:Y:S02]  /*37c0*/  LDG.E.U8 R88, desc[UR36][R4.64+0x18] ;  /* 0x0000182404587981 */ /* 0x000f64000c1e1100 */
[----:B-----5:R-:W-:-:S05]  /*37d0*/  PRMT R6, R88, 0x8880, RZ ;  /* 0x0000888058067816 */ /* 0x020fca00000000ff */
[----:B------:R-:W-:-:S07]  /*37e0*/  IMAD R89, R6, R23, RZ ;  /* 0x0000001706597224 */ /* 0x000fce00078e02ff */
.L_x_119:
[----:B------:R-:W-:Y:S05]  /*37f0*/  BSYNC B1 ;  /* 0x0000000000017941 */ /* 0x000fea0003800000 */
.L_x_118:
[----:B0-----:R-:W-:Y:S01]  /*3800*/  @!P5 IMAD R7, R36, R22, R89 ;  /* 0x000000162407d224 */ /* 0x001fe200078e0259 */
[----:B------:R-:W-:Y:S04]  /*3810*/  BSSY B1, `(.L_x_120) ;  /* 0x0000006000017945 */ /* 0x000fe80003800000 */
[----:B------:R0:W-:Y:S01]  /*3820*/  @!P5 STG.E.U8 desc[UR36][R8.64+0x18], R7 ;  /* 0x000018070800d986 */ /* 0x0001e2000c101124 */
[----:B------:R-:W-:Y:S05]  /*3830*/  @P1 BRA `(.L_x_121) ;  /* 0x00000000000c1947 */ /* 0x000fea0003800000 */
[----:B------:R-:W5:Y:S02]  /*3840*/  LDG.E.U8 R88, desc[UR36][R4.64+0x19] ;  /* 0x0000192404587981 */ /* 0x000f64000c1e1100 */
[----:B-----5:R-:W-:-:S05]  /*3850*/  PRMT R6, R88, 0x8880, RZ ;  /* 0x0000888058067816 */ /* 0x020fca00000000ff */
[----:B------:R-:W-:-:S07]  /*3860*/  IMAD R89, R6, R23, RZ ;  /* 0x0000001706597224 */ /* 0x000fce00078e02ff */
.L_x_121:
[----:B------:R-:W-:Y:S05]  /*3870*/  BSYNC B1 ;  /* 0x0000000000017941 */ /* 0x000fea0003800000 */
.L_x_120:
        /* <DEDUP_REMOVED lines=11> */
.L_x_123:
[----:B------:R-:W-:Y:S05]  /*3930*/  BSYNC B1 ;  /* 0x0000000000017941 */ /* 0x000fea0003800000 */
.L_x_122:
[----:B0-----:R-:W-:Y:S01]  /*3940*/  @!P4 IMAD R7, R38, R22, R89 ;  /* 0x000000162607c224 */ /* 0x001fe200078e0259 */
[----:B------:R-:W-:Y:S04]  /*3950*/  BSSY B1, `(.L_x_124) ;  /* 0x0000006000017945 */ /* 0x000fe80003800000 */
[----:B------:R0:W-:Y:S01]  /*3960*/  @!P4 STG.E.U8 desc[UR36][R10.64+0x18], R7 ;  /* 0x000018070a00c986 */ /* 0x0001e2000c101124 */
[----:B------:R-:W-:Y:S05]  /*3970*/  @P3 BRA `(.L_x_125) ;  /* 0x00000000000c3947 */ /* 0x000fea0003800000 */
[----:B------:R-:W5:Y:S02]  /*3980*/  LDG.E.U8 R88, desc[UR36][R12.64+0x19] ;  /* 0x000019240c587981 */ /* 0x000f64000c1e1100 */
[----:B-----5:R-:W-:-:S05]  /*3990*/  PRMT R6, R88, 0x8880, RZ ;  /* 0x0000888058067816 */ /* 0x020fca00000000ff */
[----:B------:R-:W-:-:S07]  /*39a0*/  IMAD R89, R6, R23, RZ ;  /* 0x0000001706597224 */ /* 0x000fce00078e02ff */
.L_x_125:
[----:B------:R-:W-:Y:S05]  /*39b0*/  BSYNC B1 ;  /* 0x0000000000017941 */ /* 0x000fea0003800000 */
.L_x_124:
[----:B------:R-:W-:Y:S01]  /*39c0*/  @!P3 IMAD R39, R39, R22, R89 ;  /* 0x000000162727b224 */ /* 0x000fe200078e0259 */
[----:B------:R-:W-:Y:S04]  /*39d0*/  BSSY B1, `(.L_x_126) ;  /* 0x0000006000017945 */ /* 0x000fe80003800000 */
[----:B------:R0:W-:Y:S01]  /*39e0*/  @!P3 STG.E.U8 desc[UR36][R10.64+0x19], R39 ;  /* 0x000019270a00b986 */ /* 0x0001e2000c101124 */
[----:B------:R-:W-:Y:S05]  /*39f0*/  @P5 BRA `(.L_x_127) ;  /* 0x00000000000c5947 */ /* 0x000fea0003800000 */
[----:B------:R-:W5:Y:S02]  /*3a00*/  LDG.E.U8 R88, desc[UR36][R4.64+0x20] ;  /* 0x0000202404587981 */ /* 0x000f64000c1e1100 */
[----:B-----5:R-:W-:-:S05]  /*3a10*/  PRMT R6, R88, 0x8880, RZ ;  /* 0x0000888058067816 */ /* 0x020fca00000000ff */
[----:B------:R-:W-:-:S07]  /*3a20*/  IMAD R89, R6, R23, RZ ;  /* 0x0000001706597224 */ /* 0x000fce00078e02ff */
.L_x_127:
[----:B------:R-:W-:Y:S05]  /*3a30*/  BSYNC B1 ;  /* 0x0000000000017941 */ /* 0x000fea0003800000 */
.L_x_126:
[----:B0-----:R-:W-:Y:S01]  /*3a40*/  @!P5 IMAD R7, R40, R22, R89 ;  /* 0x000000162807d224 */ /* 0x001fe200078e0259 */
[----:B------:R-:W-:Y:S04]  /*3a50*/  BSSY B1, `(.L_x_128) ;  /* 0x0000006000017945 */ /* 0x000fe80003800000 */
[----:B------:R0:W-:Y:S01]  /*3a60*/  @!P5 STG.E.U8 desc[UR36][R8.64+0x20], R7 ;  /* 0x000020070800d986 */ /* 0x0001e2000c101124 */
[----:B------:R-:W-:Y:S05]  /*3a70*/  @P1 BRA `(.L_x_129) ;  /* 0x00000000000c1947 */ /* 0x000fea0003800000 */
[----:B------:R-:W5:Y:S02]  /*3a80*/  LDG.E.U8 R88, desc[UR36][R4.64+0x21] ;  /* 0x0000212404587981 */ /* 0x000f64000c1e1100 */
[----:B-----5:R-:W-:-:S05]  /*3a90*/  PRMT R6, R88, 0x8880, RZ ;  /* 0x0000888058067816 */ /* 0x020fca00000000ff */
[----:B------:R-:W-:-:S07]  /*3aa0*/  IMAD R89, R6, R23, RZ ;  /* 0x0000001706597224 */ /* 0x000fce00078e02ff */
.L_x_129:
[----:B------:R-:W-:Y:S05]  /*3ab0*/  BSYNC B1 ;  /* 0x0000000000017941 */ /* 0x000fea0003800000 */
.L_x_128:
        /* <DEDUP_REMOVED lines=11> */
.L_x_131:
[----:B------:R-:W-:Y:S05]  /*3b70*/  BSYNC B1 ;  /* 0x0000000000017941 */ /* 0x000fea0003800000 */
.L_x_130:
[----:B0-----:R-:W-:Y:S01]  /*3b80*/  @!P4 IMAD R7, R42, R22, R89 ;  /* 0x000000162a07c224 */ /* 0x001fe200078e0259 */
[----:B------:R-:W-:Y:S04]  /*3b90*/  BSSY B1, `(.L_x_132) ;  /* 0x0000006000017945 */ /* 0x000fe80003800000 */
[----:B------:R0:W-:Y:S01]  /*3ba0*/  @!P4 STG.E.U8 desc[UR36][R10.64+0x20], R7 ;  /* 0x000020070a00c986 */ /* 0x0001e2000c101124 */
[----:B------:R-:W-:Y:S05]  /*3bb0*/  @P3 BRA `(.L_x_133) ;  /* 0x00000000000c3947 */ /* 0x000fea0003800000 */
[----:B------:R-:W5:Y:S02]  /*3bc0*/  LDG.E.U8 R88, desc[UR36][R12.64+0x21] ;  /* 0x000021240c587981 */ /* 0x000f64000c1e1100 */
[----:B-----5:R-:W-:-:S05]  /*3bd0*/  PRMT R6, R88, 0x8880, RZ ;  /* 0x0000888058067816 */ /* 0x020fca00000000ff */
[----:B------:R-:W-:-:S07]  /*3be0*/  IMAD R89, R6, R23, RZ ;  /* 0x0000001706597224 */ /* 0x000fce00078e02ff */
.L_x_133:
[----:B------:R-:W-:Y:S05]  /*3bf0*/  BSYNC B1 ;  /* 0x0000000000017941 */ /* 0x000fea0003800000 */
.L_x_132:
[----:B------:R-:W-:Y:S01]  /*3c00*/  @!P3 IMAD R43, R43, R22, R89 ;  /* 0x000000162b2bb224 */ /* 0x000fe200078e0259 */
[----:B------:R-:W-:Y:S04]  /*3c10*/  BSSY B1, `(.L_x_134) ;  /* 0x0000006000017945 */ /* 0x000fe80003800000 */
[----:B------:R0:W-:Y:S01]  /*3c20*/  @!P3 STG.E.U8 desc[UR36][R10.64+0x21], R43 ;  /* 0x0000212b0a00b986 */ /* 0x0001e2000c101124 */
[----:B------:R-:W-:Y:S05]  /*3c30*/  @P5 BRA `(.L_x_135) ;  /* 0x00000000000c5947 */ /* 0x000fea0003800000 */
[----:B------:R-:W5:Y:S02]  /*3c40*/  LDG.E.U8 R88, desc[UR36][R4.64+0x28] ;  /* 0x0000282404587981 */ /* 0x000f64000c1e1100 */
[----:B-----5:R-:W-:-:S05]  /*3c50*/  PRMT R6, R88, 0x8880, RZ ;  /* 0x0000888058067816 */ /* 0x020fca00000000ff */
[----:B------:R-:W-:-:S07]  /*3c60*/  IMAD R89, R6, R23, RZ ;  /* 0x0000001706597224 */ /* 0x000fce00078e02ff */
.L_x_135:
[----:B------:R-:W-:Y:S05]  /*3c70*/  BSYNC B1 ;  /* 0x0000000000017941 */ /* 0x000fea0003800000 */
.L_x_134:
[----:B0-----:R-:W-:Y:S01]  /*3c80*/  @!P5 IMAD R7, R44, R22, R89 ;  /* 0x000000162c07d224 */ /* 0x001fe200078e0259 */
[----:B------:R-:W-:Y:S04]  /*3c90*/  BSSY B1, `(.L_x_136) ;  /* 0x0000006000017945 */ /* 0x000fe80003800000 */
[----:B------:R0:W-:Y:S01]  /*3ca0*/  @!P5 STG.E.U8 desc[UR36][R8.64+0x28], R7 ;  /* 0x000028070800d986 */ /* 0x0001e2000c101124 */
[----:B------:R-:W-:Y:S05]  /*3cb0*/  @P1 BRA `(.L_x_137) ;  /* 0x00000000000c1947 */ /* 0x000fea0003800000 */
[----:B------:R-:W5:Y:S02]  /*3cc0*/  LDG.E.U8 R88, desc[UR36][R4.64+0x29] ;  /* 0x0000292404587981 */ /* 0x000f64000c1e1100 */
[----:B-----5:R-:W-:-:S05]  /*3cd0*/  PRMT R6, R88, 0x8880, RZ ;  /* 0x0000888058067816 */ /* 0x020fca00000000ff */
[----:B------:R-:W-:-:S07]  /*3ce0*/  IMAD R89, R6, R23, RZ ;  /* 0x0000001706597224 */ /* 0x000fce00078e02ff */
.L_x_137:
[----:B------:R-:W-:Y:S05]  /*3cf0*/  BSYNC B1 ;  /* 0x0000000000017941 */ /* 0x000fea0003800000 */
.L_x_136:
        /* <DEDUP_REMOVED lines=11> */
.L_x_139:
[----:B------:R-:W-:Y:S05]  /*3db0*/  BSYNC B1 ;  /* 0x0000000000017941 */ /* 0x000fea0003800000 */
.L_x_138:
[----:B0-----:R-:W-:Y:S01]  /*3dc0*/  @!P4 IMAD R7, R46, R22, R89 ;  /* 0x000000162e07c224 */ /* 0x001fe200078e0259 */
[----:B------:R-:W-:Y:S04]  /*3dd0*/  BSSY B1, `(.L_x_140) ;  /* 0x0000006000017945 */ /* 0x000fe80003800000 */
[----:B------:R0:W-:Y:S01]  /*3de0*/  @!P4 STG.E.U8 desc[UR36][R10.64+0x28], R7 ;  /* 0x000028070a00c986 */ /* 0x0001e2000c101124 */
[----:B------:R-:W-:Y:S05]  /*3df0*/  @P3 BRA `(.L_x_141) ;  /* 0x00000000000c3947 */ /* 0x000fea0003800000 */
[----:B------:R-:W5:Y:S02]  /*3e00*/  LDG.E.U8 R88, desc[UR36][R12.64+0x29] ;  /* 0x000029240c587981 */ /* 0x000f64000c1e1100 */
[----:B-----5:R-:W-:-:S05]  /*3e10*/  PRMT R6, R88, 0x8880, RZ ;  /* 0x0000888058067816 */ /* 0x020fca00000000ff */
[----:B------:R-:W-:-:S07]  /*3e20*/  IMAD R89, R6, R23, RZ ;  /* 0x0000001706597224 */ /* 0x000fce00078e02ff */
.L_x_141:
[----:B------:R-:W-:Y:S05]  /*3e30*/  BSYNC B1 ;  /* 0x0000000000017941 */ /* 0x000fea0003800000 */
.L_x_140:
[----:B------:R-:W-:Y:S01]  /*3e40*/  @!P3 IMAD R47, R47, R22, R89 ;  /* 0x000000162f2fb224 */ /* 0x000fe200078e0259 */
[----:B------:R-:W-:Y:S04]  /*3e50*/  BSSY B1, `(.L_x_142) ;  /* 0x0000006000017945 */ /* 0x000fe80003800000 */
[----:B------:R0:W-:Y:S01]  /*3e60*/  @!P3 STG.E.U8 desc[UR36][R10.64+0x29], R47 ;  /* 0x0000292f0a00b986 */ /* 0x0001e2000c101124 */
[----:B------:R-:W-:Y:S05]  /*3e70*/  @P5 BRA `(.L_x_143) ;  /* 0x00000000000c5947 */ /* 0x000fea0003800000 */
[----:B------:R-:W5:Y:S02]  /*3e80*/  LDG.E.U8 R88, desc[UR36][R4.64+0x30] ;  /* 0x0000302404587981 */ /* 0x000f64000c1e1100 */
[----:B-----5:R-:W-:-:S05]  /*3e90*/  PRMT R6, R88, 0x8880, RZ ;  /* 0x0000888058067816 */ /* 0x020fca00000000ff */
[----:B------:R-:W-:-:S07]  /*3ea0*/  IMAD R89, R6, R23, RZ ;  /* 0x0000001706597224 */ /* 0x000fce00078e02ff */
.L_x_143:
[----:B------:R-:W-:Y:S05]  /*3eb0*/  BSYNC B1 ;  /* 0x0000000000017941 */ /* 0x000fea0003800000 */
.L_x_142:
[----:B0-----:R-:W-:Y:S01]  /*3ec0*/  @!P5 IMAD R7, R48, R22, R89 ;  /* 0x000000163007d224 */ /* 0x001fe200078e0259 */
[----:B------:R-:W-:Y:S04]  /*3ed0*/  BSSY B1, `(.L_x_144) ;  /* 0x0000006000017945 */ /* 0x000fe80003800000 */
[----:B------:R0:W-:Y:S01]  /*3ee0*/  @!P5 STG.E.U8 desc[UR36][R8.64+0x30], R7 ;  /* 0x000030070800d986 */ /* 0x0001e2000c101124 */
[----:B------:R-:W-:Y:S05]  /*3ef0*/  @P1 BRA `(.L_x_145) ;  /* 0x00000000000c1947 */ /* 0x000fea0003800000 */
[----:B------:R-:W5:Y:S02]  /*3f00*/  LDG.E.U8 R88, desc[UR36][R4.64+0x31] ;  /* 0x0000312404587981 */ /* 0x000f64000c1e1100 */
[----:B-----5:R-:W-:-:S05]  /*3f10*/  PRMT R6, R88, 0x8880, RZ ;  /* 0x0000888058067816 */ /* 0x020fca00000000ff */
[----:B------:R-:W-:-:S07]  /*3f20*/  IMAD R89, R6, R23, RZ ;  /* 0x0000001706597224 */ /* 0x000fce00078e02ff */
.L_x_145:
[----:B------:R-:W-:Y:S05]  /*3f30*/  BSYNC B1 ;  /* 0x0000000000017941 */ /* 0x000fea0003800000 */
.L_x_144:
[----:B------:R-:W-:Y:S01]  /*3f40*/  ISETP.LT.OR P4, PT, R3, 0x31, !P0 ;  /* 0x000000310300780c */ /* 0x000fe20004781670 */
[----:B------:R-:W-:Y:S01]  /*3f50*/  @!P1 IMAD R49, R49, R22, R89 ;  /* 0x0000001631319224 */ /* 0x000fe200078e0259 */
[----:B------:R-:W-:Y:S01]  /*3f60*/  BSSY B1, `(.L_x_146) ;  /* 0x000000a000017945 */ /* 0x000fe20003800000 */
[C---:B------:R-:W-:Y:S02]  /*3f70*/  ISETP.LT.OR P3, PT, R3.reuse, 0x32, !P0 ;  /* 0x000000320300780c */ /* 0x040fe40004761670 */
[C---:B------:R-:W-:Y:S01]  /*3f80*/  ISETP.LT.OR P5, PT, R3.reuse, 0x39, !P0 ;  /* 0x000000390300780c */ /* 0x040fe200047a1670 */
[----:B------:R0:W-:Y:S01]  /*3f90*/  @!P1 STG.E.U8 desc[UR36][R8.64+0x31], R49 ;  /* 0x0000313108009986 */ /* 0x0001e2000c101124 */
[C---:B------:R-:W-:Y:S02]  /*3fa0*/  ISETP.LT.OR P1, PT, R3.reuse, 0x39, !P2 ;  /* 0x000000390300780c */ /* 0x040fe40005721670 */
[----:B------:R-:W-:-:S04]  /*3fb0*/  ISETP.LT.OR P2, PT, R3, 0x3a, !P2 ;  /* 0x0000003a0300780c */ /* 0x000fc80005741670 */
[----:B------:R-:W-:Y:S09]  /*3fc0*/  @P4 BRA `(.L_x_147) ;  /* 0x00000000000c4947 */ /* 0x000ff20003800000 */
[----:B------:R-:W5:Y:S02]  /*3fd0*/  LDG.E.U8 R88, desc[UR36][R12.64+0x30] ;  /* 0x000030240c587981 */ /* 0x000f64000c1e1100 */
[----:B-----5:R-:W-:-:S05]  /*3fe0*/  PRMT R6, R88, 0x8880, RZ ;  /* 0x0000888058067816 */ /* 0x020fca00000000ff */
[----:B------:R-:W-:-:S07]  /*3ff0*/  IMAD R89, R6, R23, RZ ;  /* 0x0000001706597224 */ /* 0x000fce00078e02ff */
.L_x_147:
[----:B------:R-:W-:Y:S05]  /*4000*/  BSYNC B1 ;  /* 0x0000000000017941 */ /* 0x000fea0003800000 */
.L_x_146:
[----:B0-----:R-:W-:Y:S01]  /*4010*/  @!P4 IMAD R7, R50, R22, R89 ;  /* 0x000000163207c224 */ /* 0x001fe200078e0259 */
[----:B------:R-:W-:Y:S04]  /*4020*/  BSSY B1, `(.L_x_148) ;  /* 0x0000006000017945 */ /* 0x000fe80003800000 */
[----:B------:R0:W-:Y:S01]  /*4030*/  @!P4 STG.E.U8 desc[UR36][R10.64+0x30], R7 ;  /* 0x000030070a00c986 */ /* 0x0001e2000c101124 */
[----:B------:R-:W-:Y:S05]  /*4040*/  @P3 BRA `(.L_x_149) ;  /* 0x00000000000c3947 */ /* 0x000fea0003800000 */
[----:B------:R-:W5:Y:S02]  /*4050*/  LDG.E.U8 R88, desc[UR36][R12.64+0x31] ;  /* 0x000031240c587981 */ /* 0x000f64000c1e1100 */
[----:B-----5:R-:W-:-:S05]  /*4060*/  PRMT R6, R88, 0x8880, RZ ;  /* 0x0000888058067816 */ /* 0x020fca00000000ff */
[----:B------:R-:W-:-:S07]  /*4070*/  IMAD R89, R6, R23, RZ ;  /* 0x0000001706597224 */ /* 0x000fce00078e02ff */
.L_x_149:
[----:B------:R-:W-:Y:S05]  /*4080*/  BSYNC B1 ;  /* 0x0000000000017941 */ /* 0x000fea0003800000 */
.L_x_148:
[----:B------:R-:W-:Y:S01]  /*4090*/  @!P3 IMAD R51, R51, R22, R89 ;  /* 0x000000163333b224 */ /* 0x000fe200078e0259 */
[----:B------:R-:W-:Y:S04]  /*40a0*/  BSSY B1, `(.L_x_150) ;  /* 0x0000006000017945 */ /* 0x000fe80003800000 */
[----:B------:R0:W-:Y:S01]  /*40b0*/  @!P3 STG.E.U8 desc[UR36][R10.64+0x31], R51 ;  /* 0x000031330a00b986 */ /* 0x0001e2000c101124 */
[----:B------:R-:W-:Y:S05]  /*40c0*/  @P1 BRA `(.L_x_151) ;  /* 0x00000000000c1947 */ /* 0x000fea0003800000 */
[----:B------:R-:W5:Y:S02]  /*40d0*/  LDG.E.U8 R88, desc[UR36][R4.64+0x38] ;  /* 0x0000382404587981 */ /* 0x000f64000c1e1100 */
[----:B-----5:R-:W-:-:S05]  /*40e0*/  PRMT R6, R88, 0x8880, RZ ;  /* 0x0000888058067816 */ /* 0x020fca00000000ff */
[----:B------:R-:W-:-:S07]  /*40f0*/  IMAD R89, R6, R23, RZ ;  /* 0x0000001706597224 */ /* 0x000fce00078e02ff */
.L_x_151:
[----:B------:R-:W-:Y:S05]  /*4100*/  BSYNC B1 ;  /* 0x0000000000017941 */ /* 0x000fea0003800000 */
.L_x_150:
[----:B0-----:R-:W-:Y:S01]  /*4110*/  @!P1 IMAD R7, R52, R22, R89 ;  /* 0x0000001634079224 */ /* 0x001fe200078e0259 */
[----:B------:R-:W-:Y:S04]  /*4120*/  BSSY B1, `(.L_x_152) ;  /* 0x0000006000017945 */ /* 0x000fe80003800000 */
[----:B------:R0:W-:Y:S01]  /*4130*/  @!P1 STG.E.U8 desc[UR36][R8.64+0x38], R7 ;  /* 0x0000380708009986 */ /* 0x0001e2000c101124 */
[----:B------:R-:W-:Y:S05]  /*4140*/  @P2 BRA `(.L_x_153) ;  /* 0x00000000000c2947 */ /* 0x000fea0003800000 */
[----:B------:R-:W5:Y:S02]  /*4150*/  LDG.E.U8 R88, desc[UR36][R4.64+0x39] ;  /* 0x0000392404587981 */ /* 0x000f64000c1e1100 */
[----:B-----5:R-:W-:-:S05]  /*4160*/  PRMT R6, R88, 0x8880, RZ ;  /* 0x0000888058067816 */ /* 0x020fca00000000ff */
[----:B------:R-:W-:-:S07]  /*4170*/  IMAD R89, R6, R23, RZ ;  /* 0x0000001706597224 */ /* 0x000fce00078e02ff */
.L_x_153:
[----:B------:R-:W-:Y:S05]  /*4180*/  BSYNC B1 ;  /* 0x0000000000017941 */ /* 0x000fea0003800000 */
.L_x_152:
[----:B------:R-:W-:Y:S01]  /*4190*/  @!P2 IMAD R53, R53, R22, R89 ;  /* 0x000000163535a224 */ /* 0x000fe200078e0259 */
[----:B------:R-:W-:Y:S04]  /*41a0*/  BSSY B1, `(.L_x_154) ;  /* 0x0000006000017945 */ /* 0x000fe80003800000 */
[----:B------:R0:W-:Y:S01]  /*41b0*/  @!P2 STG.E.U8 desc[UR36][R8.64+0x39], R53 ;  /* 0x000039350800a986 */ /* 0x0001e2000c101124 */
[----:B------:R-:W-:Y:S05]  /*41c0*/  @P5 BRA `(.L_x_155) ;  /* 0x00000000000c5947 */ /* 0x000fea0003800000 */
[----:B------:R-:W5:Y:S02]  /*41d0*/  LDG.E.U8 R88, desc[UR36][R12.64+0x38] ;  /* 0x000038240c587981 */ /* 0x000f64000c1e1100 */
[----:B-----5:R-:W-:-:S05]  /*41e0*/  PRMT R4, R88, 0x8880, RZ ;  /* 0x0000888058047816 */ /* 0x020fca00000000ff */
[----:B------:R-:W-:-:S07]  /*41f0*/  IMAD R89, R4, R23, RZ ;  /* 0x0000001704597224 */ /* 0x000fce00078e02ff */
.L_x_155:
[----:B------:R-:W-:Y:S05]  /*4200*/  BSYNC B1 ;  /* 0x0000000000017941 */ /* 0x000fea0003800000 */
.L_x_154:
[----:B------:R-:W-:Y:S01]  /*4210*/  @!P5 IMAD R5, R54, R22, R89 ;  /* 0x000000163605d224 */ /* 0x000fe200078e0259 */
[----:B------:R-:W-:Y:S01]  /*4220*/  ISETP.LT.OR P0, PT, R3, 0x3a, !P0 ;  /* 0x0000003a0300780c */ /* 0x000fe20004701670 */
[----:B------:R-:W-:Y:S03]  /*4230*/  BSSY B1, `(.L_x_156) ;  /* 0x0000006000017945 */ /* 0x000fe60003800000 */
[----:B------:R0:W-:Y:S09]  /*4240*/  @!P5 STG.E.U8 desc[UR36][R10.64+0x38], R5 ;  /* 0x000038050a00d986 */ /* 0x0001f2000c101124 */
[----:B------:R-:W-:Y:S05]  /*4250*/  @P0 BRA `(.L_x_157) ;  /* 0x00000000000c0947 */ /* 0x000fea0003800000 */
[----:B------:R-:W5:Y:S02]  /*4260*/  LDG.E.U8 R88, desc[UR36][R12.64+0x39] ;  /* 0x000039240c587981 */ /* 0x000f64000c1e1100 */
[----:B-----5:R-:W-:-:S05]  /*4270*/  PRMT R4, R88, 0x8880, RZ ;  /* 0x0000888058047816 */ /* 0x020fca00000000ff */
[----:B------:R-:W-:-:S07]  /*4280*/  IMAD R89, R4, R23, RZ ;  /* 0x0000001704597224 */ /* 0x000fce00078e02ff */
.L_x_157:
[----:B------:R-:W-:Y:S05]  /*4290*/  BSYNC B1 ;  /* 0x0000000000017941 */ /* 0x000fea0003800000 */
.L_x_156:
[----:B------:R-:W-:Y:S01]  /*42a0*/  IMAD R55, R55, R22, R89 ;  /* 0x0000001637377224 */ /* 0x000fe200078e0259 */
[----:B------:R-:W-:Y:S06]  /*42b0*/  @P0 BRA `(.L_x_158) ;  /* 0x0000000c00180947 */ /* 0x000fec0003800000 */
[----:B------:R0:W-:Y:S01]  /*42c0*/  STG.E.U8 desc[UR36][R10.64+0x39], R55 ;  /* 0x000039370a007986 */ /* 0x0001e2000c101124 */
[----:B------:R-:W-:Y:S05]  /*42d0*/  BRA `(.L_x_158) ;  /* 0x0000000c00107947 */ /* 0x000fea0003800000 */
.L_x_29:
[C---:B------:R-:W-:Y:S02]  /*42e0*/  ISETP.GE.AND P2, PT, R100.reuse, 0x1, PT ;  /* 0x000000016400780c */ /* 0x040fe40003f46270 */
[----:B------:R-:W-:Y:S02]  /*42f0*/  ISETP.GE.AND P1, PT, R100, 0x9, PT ;  /* 0x000000096400780c */ /* 0x000fe40003f26270 */
[C---:B------:R-:W-:Y:S02]  /*4300*/  ISETP.LT.OR P4, PT, R3.reuse, 0x1, !P2 ;  /* 0x000000010300780c */ /* 0x040fe40005781670 */
[C---:B------:R-:W-:Y:S02]  /*4310*/  ISETP.LT.OR P5, PT, R3.reuse, 0x2, !P2 ;  /* 0x000000020300780c */ /* 0x040fe400057a1670 */
[C---:B------:R-:W-:Y:S02]  /*4320*/  ISETP.LT.OR P0, PT, R3.reuse, 0x1, !P1 ;  /* 0x000000010300780c */ /* 0x040fe40004f01670 */
[----:B------:R-:W-:-:S07]  /*4330*/  ISETP.LT.OR P3, PT, R3, 0x2, !P1 ;  /* 0x000000020300780c */ /* 0x000fce0004f61670 */
[-C--:B------:R-:W-:Y:S02]  /*4340*/  @!P4 IMAD R5, R56, R22.reuse, RZ ;  /* 0x000000163805c224 */ /* 0x080fe400078e02ff */
[-C--:B------:R-:W-:Y:S02]  /*4350*/  @!P5 IMAD R57, R57, R22.reuse, RZ ;  /* 0x000000163939d224 */ /* 0x080fe400078e02ff */
[-C--:B------:R-:W-:Y:S01]  /*4360*/  @!P0 IMAD R13, R58, R22.reuse, RZ ;  /* 0x000000163a0d8224 */ /* 0x080fe200078e02ff */
[----:B------:R0:W-:Y:S01]  /*4370*/  @!P4 STG.E.U8 desc[UR36][R92.64], R5 ;  /* 0x000000055c00c986 */ /* 0x0001e2000c101124 */
[----:B------:R-:W-:Y:S01]  /*4380*/  ISETP.LT.OR P4, PT, R3, 0x9, !P2 ;  /* 0x000000090300780c */ /* 0x000fe20005781670 */
[----:B------:R-:W-:Y:S02]  /*4390*/  @!P3 IMAD R59, R59, R22, RZ ;  /* 0x000000163b3bb224 */ /* 0x000fe400078e02ff */
[----:B------:R-:W-:Y:S01]  /*43a0*/  @!P5 STG.E.U8 desc[UR36][R92.64+0x1], R57 ;  /* 0x000001395c00d986 */ /* 0x000fe2000c101124 */
[----:B------:R-:W-:-:S03]  /*43b0*/  ISETP.LT.OR P5, PT, R3, 0xa, !P2 ;  /* 0x0000000a0300780c */ /* 0x000fc600057a1670 */
[----:B------:R1:W-:Y:S01]  /*43c0*/  @!P0 STG.E.U8 desc[UR36][R6.64], R13 ;  /* 0x0000000d06008986 */ /* 0x0003e2000c101124 */
[----:B------:R-:W-:-:S03]  /*43d0*/  ISETP.LT.OR P0, PT, R3, 0x9, !P1 ;  /* 0x000000090300780c */ /* 0x000fc60004f01670 */
[----:B------:R-:W-:Y:S01]  /*43e0*/  @!P3 STG.E.U8 desc[UR36][R6.64+0x1], R59 ;  /* 0x0000013b0600b986 */ /* 0x000fe2000c101124 */
[----:B------:R-:W-:Y:S01]  /*43f0*/  ISETP.LT.OR P3, PT, R3, 0xa, !P1 ;  /* 0x0000000a0300780c */ /* 0x000fe20004f61670 */
[----:B------:R-:W-:-:S04]  /*4400*/  @!P4 IMAD R15, R60, R22, RZ ;  /* 0x000000163c0fc224 */ /* 0x000fc800078e02ff */
[-C--:B------:R-:W-:Y:S01]  /*4410*/  @!P5 IMAD R61, R61, R22.reuse, RZ ;  /* 0x000000163d3dd224 */ /* 0x080fe200078e02ff */
[----:B------:R2:W-:Y:S01]  /*4420*/  @!P4 STG.E.U8 desc[UR36][R92.64+0x8], R15 ;  /* 0x0000080f5c00c986 */ /* 0x0005e2000c101124 */
[C---:B------:R-:W-:Y:S02]  /*4430*/  ISETP.LT.OR P4, PT, R3.reuse, 0x11, !P2 ;  /* 0x000000110300780c */ /* 0x040fe40005781670 */
[-C--:B0-----:R-:W-:Y:S01]  /*4440*/  @!P0 IMAD R5, R62, R22.reuse, RZ ;  /* 0x000000163e058224 */ /* 0x081fe200078e02ff */
[----:B------:R-:W-:Y:S01]  /*4450*/  @!P5 STG.E.U8 desc[UR36][R92.64+0x9], R61 ;  /* 0x0000093d5c00d986 */ /* 0x000fe2000c101124 */
[----:B------:R-:W-:Y:S02]  /*4460*/  ISETP.LT.OR P5, PT, R3, 0x12, !P2 ;  /* 0x000000120300780c */ /* 0x000fe400057a1670 */
[----:B------:R-:W-:Y:S01]  /*4470*/  @!P3 IMAD R63, R63, R22, RZ ;  /* 0x000000163f3fb224 */ /* 0x000fe200078e02ff */
[----:B------:R0:W-:Y:S01]  /*4480*/  @!P0 STG.E.U8 desc[UR36][R6.64+0x8], R5 ;  /* 0x0000080506008986 */ /* 0x0001e2000c101124 */
[----:B------:R-:W-:-:S03]  /*4490*/  ISETP.LT.OR P0, PT, R3, 0x11, !P1 ;  /* 0x000000110300780c */ /* 0x000fc60004f01670 */
[----:B------:R-:W-:Y:S01]  /*44a0*/  @!P3 STG.E.U8 desc[UR36][R6.64+0x9], R63 ;  /* 0x0000093f0600b986 */ /* 0x000fe2000c101124 */
[----:B------:R-:W-:Y:S01]  /*44b0*/  ISETP.LT.OR P3, PT, R3, 0x12, !P1 ;  /* 0x000000120300780c */ /* 0x000fe20004f61670 */
[----:B-1----:R-:W-:-:S04]  /*44c0*/  @!P4 IMAD R13, R64, R22, RZ ;  /* 0x00000016400dc224 */ /* 0x002fc800078e02ff */
[-C--:B------:R-:W-:Y:S01]  /*44d0*/  @!P5 IMAD R65, R65, R22.reuse, RZ ;  /* 0x000000164141d224 */ /* 0x080fe200078e02ff */
[----:B------:R1:W-:Y:S01]  /*44e0*/  @!P4 STG.E.U8 desc[UR36][R92.64+0x10], R13 ;  /* 0x0000100d5c00c986 */ /* 0x0003e2000c101124 */
[C---:B------:R-:W-:Y:S02]  /*44f0*/  ISETP.LT.OR P4, PT, R3.reuse, 0x19, !P2 ;  /* 0x000000190300780c */ /* 0x040fe40005781670 */
[-C--:B--2---:R-:W-:Y:S01]  /*4500*/  @!P0 IMAD R15, R66, R22.reuse, RZ ;  /* 0x00000016420f8224 */ /* 0x084fe200078e02ff */
[----:B------:R-:W-:Y:S01]  /*4510*/  @!P5 STG.E.U8 desc[UR36][R92.64+0x11], R65 ;  /* 0x000011415c00d986 */ /* 0x000fe2000c101124 */
[----:B------:R-:W-:Y:S02]  /*4520*/  ISETP.LT.OR P5, PT, R3, 0x1a, !P2 ;  /* 0x0000001a0300780c */ /* 0x000fe400057a1670 */
[----:B------:R-:W-:Y:S01]  /*4530*/  @!P3 IMAD R67, R67, R22, RZ ;  /* 0x000000164343b224 */ /* 0x000fe200078e02ff */
[----:B------:R2:W-:Y:S01]  /*4540*/  @!P0 STG.E.U8 desc[UR36][R6.64+0x10], R15 ;  /* 0x0000100f06008986 */ /* 0x0005e2000c101124 */
[----:B------:R-:W-:-:S03]  /*4550*/  ISETP.LT.OR P0, PT, R3, 0x19, !P1 ;  /* 0x000000190300780c */ /* 0x000fc60004f01670 */
[----:B------:R-:W-:Y:S01]  /*4560*/  @!P3 STG.E.U8 desc[UR36][R6.64+0x11], R67 ;  /* 0x000011430600b986 */ /* 0x000fe2000c101124 */
[----:B------:R-:W-:Y:S01]  /*4570*/  ISETP.LT.OR P3, PT, R3, 0x1a, !P1 ;  /* 0x0000001a0300780c */ /* 0x000fe20004f61670 */
[----:B0-----:R-:W-:-:S04]  /*4580*/  @!P4 IMAD R5, R68, R22, RZ ;  /* 0x000000164405c224 */ /* 0x001fc800078e02ff */
[-C--:B------:R-:W-:Y:S01]  /*4590*/  @!P5 IMAD R69, R69, R22.reuse, RZ ;  /* 0x000000164545d224 */ /* 0x080fe200078e02ff */
[----:B------:R0:W-:Y:S01]  /*45a0*/  @!P4 STG.E.U8 desc[UR36][R92.64+0x18], R5 ;  /* 0x000018055c00c986 */ /* 0x0001e2000c101124 */
[C---:B------:R-:W-:Y:S02]  /*45b0*/  ISETP.LT.OR P4, PT, R3.reuse, 0x21, !P2 ;  /* 0x000000210300780c */ /* 0x040fe40005781670 */
[-C--:B-1----:R-:W-:Y:S01]  /*45c0*/  @!P0 IMAD R13, R70, R22.reuse, RZ ;  /* 0x00000016460d8224 */ /* 0x082fe200078e02ff */
[----:B------:R-:W-:Y:S01]  /*45d0*/  @!P5 STG.E.U8 desc[UR36][R92.64+0x19], R69 ;  /* 0x000019455c00d986 */ /* 0x000fe2000c101124 */
[----:B------:R-:W-:Y:S02]  /*45e0*/  ISETP.LT.OR P5, PT, R3, 0x22, !P2 ;  /* 0x000000220300780c */ /* 0x000fe400057a1670 */
[----:B------:R-:W-:Y:S01]  /*45f0*/  @!P3 IMAD R71, R71, R22, RZ ;  /* 0x000000164747b224 */ /* 0x000fe200078e02ff */
[----:B------:R1:W-:Y:S01]  /*4600*/  @!P0 STG.E.U8 desc[UR36][R6.64+0x18], R13 ;  /* 0x0000180d06008986 */ /* 0x0003e2000c101124 */
[----:B------:R-:W-:-:S03]  /*4610*/  ISETP.LT.OR P0, PT, R3, 0x21, !P1 ;  /* 0x000000210300780c */ /* 0x000fc60004f01670 */
[----:B------:R-:W-:Y:S01]  /*4620*/  @!P3 STG.E.U8 desc[UR36][R6.64+0x19], R71 ;  /* 0x000019470600b986 */ /* 0x000fe2000c101124 */
[----:B------:R-:W-:Y:S01]  /*4630*/  ISETP.LT.OR P3, PT, R3, 0x22, !P1 ;  /* 0x000000220300780c */ /* 0x000fe20004f61670 */
[----:B--2---:R-:W-:-:S04]  /*4640*/  @!P4 IMAD R15, R72, R22, RZ ;  /* 0x00000016480fc224 */ /* 0x004fc800078e02ff */
        /* <DEDUP_REMOVED lines=32> */
[----:B------:R-:W-:-:S02]  /*4850*/  ISETP.GE.AND P0, PT, R100, 0x81, PT ;  /* 0x000000816400780c */ /* 0x000fc40003f06270 */
[C---:B------:R-:W-:Y:S01]  /*4860*/  ISETP.LT.OR P5, PT, R3.reuse, 0x39, !P1 ;  /* 0x000000390300780c */ /* 0x040fe20004fa1670 */
[----:B------:R-:W-:Y:S01]  /*4870*/  @!P3 STG.E.U8 desc[UR36][R6.64+0x31], R83 ;  /* 0x000031530600b986 */ /* 0x000fe2000c101124 */
[C---:B------:R-:W-:Y:S01]  /*4880*/  ISETP.LT.OR P1, PT, R3.reuse, 0x3a, !P1 ;  /* 0x0000003a0300780c */ /* 0x040fe20004f21670 */
[----:B--2---:R-:W-:Y:S01]  /*4890*/  @!P4 IMAD R15, R84, R22, RZ ;  /* 0x00000016540fc224 */ /* 0x004fe200078e02ff */
[----:B------:R-:W-:-:S03]  /*48a0*/  ISETP.LT.OR P3, PT, R3, 0x1, !P0 ;  /* 0x000000010300780c */ /* 0x000fc60004761670 */
[----:B------:R-:W-:Y:S01]  /*48b0*/  @!P2 IMAD R85, R85, R22, RZ ;  /* 0x000000165555a224 */ /* 0x000fe200078e02ff */
[----:B------:R-:W-:Y:S01]  /*48c0*/  @!P4 STG.E.U8 desc[UR36][R92.64+0x38], R15 ;  /* 0x0000380f5c00c986 */ /* 0x000fe2000c101124 */
[----:B------:R-:W-:-:S03]  /*48d0*/  ISETP.LT.OR P4, PT, R3, 0x2, !P0 ;  /* 0x000000020300780c */ /* 0x000fc60004781670 */
[----:B------:R-:W-:Y:S01]  /*48e0*/  @!P2 STG.E.U8 desc[UR36][R92.64+0x39], R85 ;  /* 0x000039555c00a986 */ /* 0x000fe2000c101124 */
[-C--:B0-----:R-:W-:Y:S01]  /*48f0*/  @!P5 IMAD R5, R86, R22.reuse, RZ ;  /* 0x000000165605d224 */ /* 0x081fe200078e02ff */
[----:B------:R-:W-:Y:S01]  /*4900*/  ISETP.GE.AND P2, PT, R100, 0x89, PT ;  /* 0x000000896400780c */ /* 0x000fe20003f46270 */
[-C--:B------:R-:W-:Y:S02]  /*4910*/  @!P1 IMAD R87, R87, R22.reuse, RZ ;  /* 0x0000001657579224 */ /* 0x080fe400078e02ff */
[----:B-1----:R-:W-:Y:S01]  /*4920*/  @!P3 IMAD R13, R24, R22, RZ ;  /* 0x00000016180db224 */ /* 0x002fe200078e02ff */
[----:B------:R0:W-:Y:S01]  /*4930*/  @!P5 STG.E.U8 desc[UR36][R6.64+0x38], R5 ;  /* 0x000038050600d986 */ /* 0x0001e2000c101124 */
[----:B------:R-:W-:-:S03]  /*4940*/  ISETP.LT.OR P5, PT, R3, 0x1, !P2 ;  /* 0x000000010300780c */ /* 0x000fc600057a1670 */
[----:B------:R-:W-:Y:S01]  /*4950*/  @!P4 IMAD R25, R25, R22, RZ ;  /* 0x000000161919c224 */ /* 0x000fe200078e02ff */
[----:B------:R-:W-:Y:S01]  /*4960*/  @!P1 STG.E.U8 desc[UR36][R6.64+0x39], R87 ;  /* 0x0000395706009986 */ /* 0x000fe2000c101124 */
[----:B------:R-:W-:-:S03]  /*4970*/  ISETP.LT.OR P1, PT, R3, 0x2, !P2 ;  /* 0x000000020300780c */ /* 0x000fc60005721670 */
[----:B------:R-:W-:Y:S01]  /*4980*/  @!P3 STG.E.U8 desc[UR36][R8.64], R13 ;  /* 0x0000000d0800b986 */ /* 0x000fe2000c101124 */
[----:B------:R-:W-:-:S03]  /*4990*/  ISETP.LT.OR P3, PT, R3, 0x9, !P0 ;  /* 0x000000090300780c */ /* 0x000fc60004761670 */
[----:B------:R-:W-:Y:S01]  /*49a0*/  @!P4 STG.E.U8 desc[UR36][R8.64+0x1], R25 ;  /* 0x000001190800c986 */ /* 0x000fe2000c101124 */
[----:B------:R-:W-:Y:S01]  /*49b0*/  ISETP.LT.OR P4, PT, R3, 0xa, !P0 ;  /* 0x0000000a0300780c */ /* 0x000fe20004781670 */
[----:B0-----:R-:W-:-:S04]  /*49c0*/  @!P5 IMAD R5, R26, R22, RZ ;  /* 0x000000161a05d224 */ /* 0x001fc800078e02ff */
[-C--:B------:R-:W-:Y:S01]  /*49d0*/  @!P1 IMAD R27, R27, R22.reuse, RZ ;  /* 0x000000161b1b9224 */ /* 0x080fe200078e02ff */
[----:B------:R0:W-:Y:S01]  /*49e0*/  @!P5 STG.E.U8 desc[UR36][R10.64], R5 ;  /* 0x000000050a00d986 */ /* 0x0001e2000c101124 */
[C---:B------:R-:W-:Y:S02]  /*49f0*/  ISETP.LT.OR P5, PT, R3.reuse, 0x9, !P2 ;  /* 0x000000090300780c */ /* 0x040fe400057a1670 */
[-C--:B------:R-:W-:Y:S01]  /*4a00*/  @!P3 IMAD R15, R28, R22.reuse, RZ ;  /* 0x000000161c0fb224 */ /* 0x080fe200078e02ff */
[----:B------:R-:W-:Y:S01]  /*4a10*/  @!P1 STG.E.U8 desc[UR36][R10.64+0x1], R27 ;  /* 0x0000011b0a009986 */ /* 0x000fe2000c101124 */
[----:B------:R-:W-:Y:S02]  /*4a20*/  ISETP.LT.OR P1, PT, R3, 0xa, !P2 ;  /* 0x0000000a0300780c */ /* 0x000fe40005721670 */
[----:B------:R-:W-:Y:S01]  /*4a30*/  @!P4 IMAD R29, R29, R22, RZ ;  /* 0x000000161d1dc224 */ /* 0x000fe200078e02ff */
        /* <DEDUP_REMOVED lines=40> */
[----:B-1----:R-:W-:-:S04]  /*4cc0*/  @!P5 IMAD R13, R42, R22, RZ ;  /* 0x000000162a0dd224 */ /* 0x002fc800078e02ff */
        /* <DEDUP_REMOVED lines=12> */
[----:B------:R-:W-:-:S04]  /*4d90*/  @!P1 IMAD R7, R46, R22, RZ ;  /* 0x000000162e079224 */ /* 0x000fc800078e02ff */
[-C--:B------:R-:W-:Y:S01]  /*4da0*/  @!P3 IMAD R47, R47, R22.reuse, RZ ;  /* 0x000000162f2fb224 */ /* 0x080fe200078e02ff */
[----:B------:R1:W-:Y:S01]  /*4db0*/  @!P1 STG.E.U8 desc[UR36][R10.64+0x28], R7 ;  /* 0x000028070a009986 */ /* 0x0003e2000c101124 */
[----:B------:R-:W-:Y:S02]  /*4dc0*/  ISETP.LT.OR P1, PT, R3, 0x31, !P2 ;  /* 0x000000310300780c */ /* 0x000fe40005721670 */
[----:B------:R-:W-:Y:S01]  /*4dd0*/  @!P4 IMAD R49, R49, R22, RZ ;  /* 0x000000163131c224 */ /* 0x000fe200078e02ff */
[----:B------:R2:W-:Y:S01]  /*4de0*/  @!P3 STG.E.U8 desc[UR36][R10.64+0x29], R47 ;  /* 0x0000292f0a00b986 */ /* 0x0005e2000c101124 */
[C---:B------:R-:W-:Y:S02]  /*4df0*/  ISETP.LT.OR P3, PT, R3.reuse, 0x39, !P0 ;  /* 0x000000390300780c */ /* 0x040fe40004761670 */
[C---:B------:R-:W-:Y:S01]  /*4e00*/  ISETP.LT.OR P0, PT, R3.reuse, 0x3a, !P0 ;  /* 0x0000003a0300780c */ /* 0x040fe20004701670 */
[----:B------:R2:W-:Y:S01]  /*4e10*/  @!P4 STG.E.U8 desc[UR36][R8.64+0x31], R49 ;  /* 0x000031310800c986 */ /* 0x0005e2000c101124 */
[----:B------:R-:W-:-:S03]  /*4e20*/  ISETP.LT.OR P4, PT, R3, 0x32, !P2 ;  /* 0x000000320300780c */ /* 0x000fc60005781670 */
[----:B------:R2:W-:Y:S01]  /*4e30*/  @!P5 STG.E.U8 desc[UR36][R8.64+0x30], R13 ;  /* 0x0000300d0800d986 */ /* 0x0005e2000c101124 */
[C---:B------:R-:W-:Y:S02]  /*4e40*/  ISETP.LT.OR P5, PT, R3.reuse, 0x39, !P2 ;  /* 0x000000390300780c */ /* 0x040fe400057a1670 */
[----:B------:R-:W-:Y:S01]  /*4e50*/  ISETP.LT.OR P2, PT, R3, 0x3a, !P2 ;  /* 0x0000003a0300780c */ /* 0x000fe20005741670 */
[-C--:B------:R-:W-:Y:S02]  /*4e60*/  @!P1 IMAD R3, R50, R22.reuse, RZ ;  /* 0x0000001632039224 */ /* 0x080fe400078e02ff */
[-C--:B0-----:R-:W-:Y:S02]  /*4e70*/  @!P3 IMAD R5, R52, R22.reuse, RZ ;  /* 0x000000163405b224 */ /* 0x081fe400078e02ff */
[-C--:B------:R-:W-:Y:S01]  /*4e80*/  @!P0 IMAD R53, R53, R22.reuse, RZ ;  /* 0x0000001635358224 */ /* 0x080fe200078e02ff */
[----:B------:R2:W-:Y:S01]  /*4e90*/  @!P1 STG.E.U8 desc[UR36][R10.64+0x30], R3 ;  /* 0x000030030a009986 */ /* 0x0005e2000c101124 */
[----:B------:R-:W-:-:S04]  /*4ea0*/  @!P4 IMAD R51, R51, R22, RZ ;  /* 0x000000163333c224 */ /* 0x000fc800078e02ff */
[-C--:B-1----:R-:W-:Y:S01]  /*4eb0*/  @!P5 IMAD R7, R54, R22.reuse, RZ ;  /* 0x000000163607d224 */ /* 0x082fe200078e02ff */
[----:B------:R2:W-:Y:S01]  /*4ec0*/  @!P4 STG.E.U8 desc[UR36][R10.64+0x31], R51 ;  /* 0x000031330a00c986 */ /* 0x0005e2000c101124 */
[----:B------:R-:W-:-:S03]  /*4ed0*/  @!P2 IMAD R55, R55, R22, RZ ;  /* 0x000000163737a224 */ /* 0x000fc600078e02ff */
[----:B------:R2:W-:Y:S04]  /*4ee0*/  @!P3 STG.E.U8 desc[UR36][R8.64+0x38], R5 ;  /* 0x000038050800b986 */ /* 0x0005e8000c101124 */
[----:B------:R2:W-:Y:S04]  /*4ef0*/  @!P0 STG.E.U8 desc[UR36][R8.64+0x39], R53 ;  /* 0x0000393508008986 */ /* 0x0005e8000c101124 */
[----:B------:R2:W-:Y:S04]  /*4f00*/  @!P5 STG.E.U8 desc[UR36][R10.64+0x38], R7 ;  /* 0x000038070a00d986 */ /* 0x0005e8000c101124 */
[----:B------:R2:W-:Y:S02]  /*4f10*/  @!P2 STG.E.U8 desc[UR36][R10.64+0x39], R55 ;  /* 0x000039370a00a986 */ /* 0x0005e4000c101124 */
.L_x_158:
[----:B------:R-:W-:Y:S05]  /*4f20*/  BSYNC B0 ;  /* 0x0000000000007941 */ /* 0x000fea0003800000 */
.L_x_28:
[----:B------:R-:W-:Y:S01]  /*4f30*/  ULDC UR4, c[0x0][0xc] ;  /* 0x0000030000047ab9 */ /* 0x000fe20000000800 */
[----:B------:R-:W-:Y:S01]  /*4f40*/  ULDC UR5, c[0x0][0x10] ;  /* 0x0000040000057ab9 */ /* 0x000fe20000000800 */
[----:B--2---:R-:W2:Y:S01]  /*4f50*/  LDC R3, c[0x0][0x14] ;  /* 0x00000500ff037b82 */ /* 0x004ea20000000800 */
[----:B------:R-:W-:Y:S01]  /*4f60*/  UIMAD.WIDE.U32 UR4, UR4, UR5, URZ ;  /* 0x00000005040472a5 */ /* 0x000fe2000f8e003f */
[----:B------:R-:W-:Y:S02]  /*4f70*/  IMAD.MOV.U32 R91, RZ, RZ, -0x1 ;  /* 0xffffffffff5b7424 */ /* 0x000fe400078e00ff */
[----:B------:R-:W-:-:S03]  /*4f80*/  IMAD.MOV.U32 R89, RZ, RZ, -0x1 ;  /* 0xffffffffff597424 */ /* 0x000fc600078e00ff */
[----:B--2---:R-:W-:-:S04]  /*4f90*/  IMAD.WIDE.U32 R16, R3, UR4, R16 ;  /* 0x0000000403107c25 */ /* 0x004fc8000f8e0010 */
[----:B------:R-:W-:Y:S01]  /*4fa0*/  IMAD R3, R3, UR5, RZ ;  /* 0x0000000503037c24 */ /* 0x000fe2000f8e02ff */
[----:B------:R-:W-:Y:S02]  /*4fb0*/  ULDC.64 UR4, c[0x0][0x650] ;  /* 0x0001940000047ab9 */ /* 0x000fe40000000a00 */
[----:B------:R-:W-:Y:S01]  /*4fc0*/  ISETP.GE.U32.AND P0, PT, R16, UR4, PT ;  /* 0x0000000410007c0c */ /* 0x000fe2000bf06070 */
[--C-:B------:R-:W-:Y:S01]  /*4fd0*/  IMAD.IADD R17, R17, 0x1, R3.reuse ;  /* 0x0000000111117824 */ /* 0x100fe200078e0203 */
[----:B------:R-:W-:-:S04]  /*4fe0*/  PRMT R3, RZ, 0x7610, R3 ;  /* 0x00007610ff037816 */ /* 0x000fc80000000003 */
[----:B------:R-:W-:-:S13]  /*4ff0*/  ISETP.GE.U32.AND.EX P0, PT, R17, UR5, PT, P0 ;  /* 0x0000000511007c0c */ /* 0x000fda000bf06100 */
[----:B------:R-:W-:Y:S05]  /*5000*/  @P0 BRA `(.L_x_159) ;  /* 0x0000000400640947 */ /* 0x000fea0003800000 */
[----:B------:R-:W2:Y:S01]  /*5010*/  S2R R12, SR_CTAID.X ;  /* 0x00000000000c7919 */ /* 0x000ea20000002500 */
[----:B0--3--:R-:W0:Y:S01]  /*5020*/  LDC.64 R10, c[0x0][0x628] ;  /* 0x00018a00ff0a7b82 */ /* 0x009e220000000a00 */
[----:B------:R-:W-:Y:S01]  /*5030*/  ULDC UR4, c[0x0][0x150] ;  /* 0x0000540000047ab9 */ /* 0x000fe20000000800 */
[----:B------:R-:W-:Y:S01]  /*5040*/  IMAD.MOV.U32 R8, RZ, RZ, R16 ;  /* 0x000000ffff087224 */ /* 0x000fe200078e0010 */
[----:B------:R-:W3:Y:S01]  /*5050*/  S2R R24, SR_CTAID.Y ;  /* 0x0000000000187919 */ /* 0x000ee20000002600 */
[----:B------:R-:W-:-:S04]  /*5060*/  IMAD.MOV.U32 R9, RZ, RZ, R17 ;  /* 0x000000ffff097224 */ /* 0x000fc800078e0011 */
[----:B------:R-:W1:Y:S08]  /*5070*/  LDC R21, c[0x0][0x144] ;  /* 0x00005100ff157b82 */ /* 0x000e700000000800 */
[----:B------:R-:W1:Y:S08]  /*5080*/  LDC R0, c[0x0][0x630] ;  /* 0x00018c00ff007b82 */ /* 0x000e700000000800 */
[----:B------:R-:W1:Y:S01]  /*5090*/  LDC.64 R14, c[0x0][0x620] ;  /* 0x00018800ff0e7b82 */ /* 0x000e620000000a00 */
[----:B0-----:R-:W-:-:S04]  /*50a0*/  ISETP.NE.U32.AND P0, PT, R10, RZ, PT ;  /* 0x000000ff0a00720c */ /* 0x001fc80003f05070 */
[----:B------:R-:W-:Y:S02]  /*50b0*/  ISETP.NE.AND.EX P0, PT, R11, RZ, PT, P0 ;  /* 0x000000ff0b00720c */ /* 0x000fe40003f05300 */
[----:B--2---:R-:W-:-:S05]  /*50c0*/  I2FP.F32.U32 R3, R12 ;  /* 0x0000000c00037245 */ /* 0x004fca0000201000 */
[----:B------:R-:W-:-:S04]  /*50d0*/  FMUL R3, R3, UR4 ;  /* 0x0000000403037c20 */ /* 0x000fc80008400000 */
[----:B------:R0:W2:Y:S02]  /*50e0*/  F2I.U32.TRUNC.NTZ R20, R3 ;  /* 0x0000000300147305 */ /* 0x0000a4000020f000 */
[----:B---3--:R-:W-:Y:S05]  /*50f0*/  @!P0 BRA `(.L_x_160) ;  /* 0x0000000000288947 */ /* 0x008fea0003800000 */
[----:B0-----:R-:W0:Y:S02]  /*5100*/  LDC R3, c[0x0][0x634] ;  /* 0x00018d00ff037b82 */ /* 0x001e240000000800 */
        /* <DEDUP_REMOVED lines=9> */
.L_x_160:
[----:B------:R-:W3:Y:S01]  /*51a0*/  LDC.64 R28, c[0x0][0x640] ;  /* 0x00019000ff1c7b82 */ /* 0x000ee20000000a00 */
[-CC-:B-1----:R-:W-:Y:S01]  /*51b0*/  SHF.R.U64 R89, R8, R0.reuse, R9.reuse ;  /* 0x0000000008597219 */ /* 0x182fe20000001209 */
[----:B--2---:R-:W-:Y:S01]  /*51c0*/  IMAD.MOV R20, RZ, RZ, -R20 ;  /* 0x000000ffff147224 */ /* 0x004fe200078e0a14 */
[----:B------:R-:W-:Y:S01]  /*51d0*/  SHF.R.U32.HI R0, RZ, R0, R9 ;  /* 0x00000000ff007219 */ /* 0x000fe20000011609 */
[----:B------:R-:W-:Y:S01]  /*51e0*/  ULDC UR4, c[0x0][0x154] ;  /* 0x0000550000047ab9 */ /* 0x000fe20000000800 */
[----:B0-----:R-:W-:Y:S01]  /*51f0*/  IADD3 R3, P0, RZ, -R89, RZ ;  /* 0x80000059ff037210 */ /* 0x001fe20007f1e0ff */
[----:B------:R-:W-:Y:S02]  /*5200*/  IMAD R21, R21, R20, R12 ;  /* 0x0000001415157224 */ /* 0x000fe400078e020c */
[----:B------:R-:W0:Y:S01]  /*5210*/  LDC R6, c[0x0][0x618] ;  /* 0x00018600ff067b82 */ /* 0x000e220000000800 */
[----:B------:R-:W-:Y:S02]  /*5220*/  IMAD.MOV.U32 R7, RZ, RZ, 0x1 ;  /* 0x00000001ff077424 */ /* 0x000fe400078e00ff */
[----:B------:R-:W-:-:S04]  /*5230*/  IMAD.X R5, RZ, RZ, ~R0, P0 ;  /* 0x000000ffff057224 */ /* 0x000fc800000e0e00 */
[-C--:B------:R-:W-:Y:S01]  /*5240*/  IMAD R0, R5, R14.reuse, RZ ;  /* 0x0000000e05007224 */ /* 0x080fe200078e02ff */
[----:B------:R-:W1:Y:S01]  /*5250*/  LDC R8, c[0x0][0x608] ;  /* 0x00018200ff087b82 */ /* 0x000e620000000800 */
[----:B------:R-:W-:-:S04]  /*5260*/  IMAD.WIDE.U32 R4, R3, R14, R16 ;  /* 0x0000000e03047225 */ /* 0x000fc800078e0010 */
[----:B------:R-:W-:Y:S01]  /*5270*/  IMAD R3, R3, R15, R0 ;  /* 0x0000000f03037224 */ /* 0x000fe200078e0200 */
[----:B------:R-:W-:Y:S02]  /*5280*/  I2FP.F32.U32 R0, R24 ;  /* 0x0000001800007245 */ /* 0x000fe40000201000 */
[----:B------:R-:W2:Y:S01]  /*5290*/  LDC R26, c[0x0][0x658] ;  /* 0x00019600ff1a7b82 */ /* 0x000ea20000000800 */
[----:B------:R-:W-:Y:S01]  /*52a0*/  IMAD.IADD R3, R5, 0x1, R3 ;  /* 0x0000000105037824 */ /* 0x000fe200078e0203 */
[----:B---3--:R-:W-:Y:S01]  /*52b0*/  ISETP.NE.U32.AND P0, PT, R28, RZ, PT ;  /* 0x000000ff1c00720c */ /* 0x008fe20003f05070 */
[----:B------:R-:W-:Y:S01]  /*52c0*/  FMUL R0, R0, UR4 ;  /* 0x0000000400007c20 */ /* 0x000fe20008400000 */
[----:B------:R-:W-:Y:S02]  /*52d0*/  IMAD.MOV.U32 R5, RZ, RZ, -0x1 ;  /* 0xffffffffff057424 */ /* 0x000fe400078e00ff */
[----:B------:R-:W-:Y:S01]  /*52e0*/  ISETP.NE.AND.EX P0, PT, R29, RZ, PT, P0 ;  /* 0x000000ff1d00720c */ /* 0x000fe20003f05300 */
[----:B------:R3:W2:Y:S01]  /*52f0*/  F2I.U32.TRUNC.NTZ R13, R0 ;  /* 0x00000000000d7305 */ /* 0x0006a2000020f000 */
[----:B------:R-:W3:Y:S01]  /*5300*/  LDC R15, c[0x0][0x148] ;  /* 0x00005200ff0f7b82 */ /* 0x000ee20000000800 */
[----:B0-----:R-:W-:-:S02]  /*5310*/  SHF.R.U64 R12, R4, R6, R3 ;  /* 0x00000006040c7219 */ /* 0x001fc40000001203 */
[----:B------:R-:W-:-:S05]  /*5320*/  SHF.R.U32.HI R3, RZ, R6, R3 ;  /* 0x00000006ff037219 */ /* 0x000fca0000011603 */
[----:B------:R-:W0:Y:S01]  /*5330*/  LDC R20, c[0x0][0x600] ;  /* 0x00018000ff147b82 */ /* 0x000e220000000800 */
[-CC-:B-1----:R-:W-:Y:S02]  /*5340*/  SHF.R.U64 R10, R12, R8.reuse, R3.reuse ;  /* 0x000000080c0a7219 */ /* 0x182fe40000001203 */
[----:B------:R-:W-:-:S05]  /*5350*/  SHF.R.U32.HI R3, RZ, R8, R3 ;  /* 0x00000008ff037219 */ /* 0x000fca0000011603 */
[----:B------:R-:W1:Y:S01]  /*5360*/  LDC R27, c[0x0][0x648] ;  /* 0x00019200ff1b7b82 */ /* 0x000e620000000800 */
[-C--:B--2---:R-:W-:Y:S02]  /*5370*/  SHF.L.U32 R4, R5, R26.reuse, RZ ;  /* 0x0000001a05047219 */ /* 0x084fe400000006ff */
[-CC-:B------:R-:W-:Y:S02]  /*5380*/  SHF.R.U64 R14, R10, R26.reuse, R3.reuse ;  /* 0x0000001a0a0e7219 */ /* 0x180fe40000001203 */
[----:B------:R-:W-:Y:S02]  /*5390*/  SHF.R.U32.HI R5, RZ, R26, R3 ;  /* 0x0000001aff057219 */ /* 0x000fe40000011603 */
[----:B------:R-:W-:Y:S01]  /*53a0*/  LOP3.LUT R25, RZ, R4, RZ, 0x33, !PT ;  /* 0x00000004ff197212 */ /* 0x000fe200078e33ff */
[----:B------:R-:W2:Y:S01]  /*53b0*/  LDC R30, c[0x0][0x638] ;  /* 0x00018e00ff1e7b82 */ /* 0x000ea20000000800 */
[----:B------:R-:W-:Y:S01]  /*53c0*/  SHF.L.U32 R26, R7, R26, RZ ;  /* 0x0000001a071a7219 */ /* 0x000fe200000006ff */
[----:B------:R-:W-:-:S06]  /*53d0*/  IMAD.MOV.U32 R4, RZ, RZ, R14 ;  /* 0x000000ffff047224 */ /* 0x000fcc00078e000e */
[----:B------:R-:W0:Y:S01]  /*53e0*/  LDC R31, c[0x0][0x610] ;  /* 0x00018400ff1f7b82 */ /* 0x000e220000000800 */
[----:B------:R-:W-:Y:S05]  /*53f0*/  @!P0 BRA `(.L_x_161) ;  /* 0x0000000000288947 */ /* 0x000fea0003800000 */
[----:B------:R-:W4:Y:S02]  /*5400*/  LDC R3, c[0x0][0x64c] ;  /* 0x00019300ff037b82 */ /* 0x000f240000000800 */
[----:B----4-:R-:W-:-:S05]  /*5410*/  IADD3 R3, P0, R14, R3, RZ ;  /* 0x000000030e037210 */ /* 0x010fca0007f1e0ff */
        /* <DEDUP_REMOVED lines=8> */
.L_x_161:
[----:B------:R-:W-:Y:S01]  /*54a0*/  ISETP.NE.AND P0, PT, R2, 0x1, PT ;  /* 0x000000010200780c */ /* 0x000fe20003f05270 */
[----:B0-----:R-:W-:Y:S01]  /*54b0*/  VIADD R7, R20, 0xffffffff ;  /* 0xffffffff14077836 */ /* 0x001fe20000000000 */
[----:B-1-3--:R-:W-:Y:S01]  /*54c0*/  SHF.R.U64 R0, R4, R27, R5 ;  /* 0x0000001b04007219 */ /* 0x00afe20000001205 */
[----:B------:R-:W-:Y:S01]  /*54d0*/  IMAD.MOV R13, RZ, RZ, -R13 ;  /* 0x000000ffff0d7224 */ /* 0x000fe200078e0a0d */
[----:B------:R-:W-:Y:S01]  /*54e0*/  LOP3.LUT R5, R10, R25, RZ, 0xc0, !PT ;  /* 0x000000190a057212 */ /* 0x000fe200078ec0ff */
[----:B------:R-:W-:Y:S01]  /*54f0*/  IMAD.MOV.U32 R4, RZ, RZ, 0x1 ;  /* 0x00000001ff047424 */ /* 0x000fe200078e00ff */
[----:B------:R-:W-:Y:S01]  /*5500*/  LOP3.LUT R12, R12, R7, RZ, 0xc0, !PT ;  /* 0x000000070c0c7212 */ /* 0x000fe200078ec0ff */
[----:B------:R-:W-:Y:S02]  /*5510*/  IMAD.MOV R3, RZ, RZ, -R0 ;  /* 0x000000ffff037224 */ /* 0x000fe400078e0a00 */
[----:B------:R-:W-:Y:S02]  /*5520*/  IMAD R0, R26, R0, R5 ;  /* 0x000000001a007224 */ /* 0x000fe400078e0205 */
[----:B--2---:R-:W-:-:S02]  /*5530*/  IMAD R3, R3, R30, R14 ;  /* 0x0000001e03037224 */ /* 0x004fc400078e020e */
[----:B------:R-:W-:Y:S02]  /*5540*/  @P0 IMAD R21, R15, R13, R24 ;  /* 0x0000000d0f150224 */ /* 0x000fe400078e0218 */
[----:B------:R-:W-:Y:S01]  /*5550*/  IMAD R5, R3, R20, R12 ;  /* 0x0000001403057224 */ /* 0x000fe200078e020c */
[----:B------:R-:W-:Y:S01]  /*5560*/  PRMT R3, R4, 0x7610, R3 ;  /* 0x0000761004037816 */ /* 0x000fe20000000003 */
[----:B------:R-:W-:-:S05]  /*5570*/  IMAD R0, R0, R31, R21 ;  /* 0x0000001f00007224 */ /* 0x000fca00078e0215 */
[----:B------:R-:W-:Y:S02]  /*5580*/  SEL R91, R5, R0, !P0 ;  /* 0x00000000055b7207 */ /* 0x000fe40004000000 */
[----:B------:R-:W-:-:S07]  /*5590*/  SEL R0, R0, R5, !P0 ;  /* 0x0000000500007207 */ /* 0x000fce0004000000 */
.L_x_159:
[----:B------:R-:W-:Y:S01]  /*55a0*/  LOP3.LUT P0, RZ, R3, 0xff, RZ, 0xc0, !PT ;  /* 0x000000ff03ff7812 */ /* 0x000fe2000780c0ff */
[----:B------:R-:W-:-:S12]  /*55b0*/  IMAD.MOV.U32 R90, RZ, RZ, R0 ;  /* 0x000000ffff5a7224 */ /* 0x000fd800078e0000 */
[----:B------:R-:W-:Y:S05]  /*55c0*/  @P0 BRA `(.L_x_162) ;  /* 0xffffffb8005c0947 */ /* 0x000fea000383ffff */
[----:B------:R-:W-:Y:S05]  /*55d0*/  EXIT ;  /* 0x000000000000794d */ /* 0x000fea0003800000 */
.L_x_3:
[----:B0-----:R-:W-:Y:S01]  /*55e0*/  ULDC.64 UR4, c[0x0][0x650] ;  /* 0x0001940000047ab9 */ /* 0x001fe20000000a00 */
        /* <DEDUP_REMOVED lines=25> */
.L_x_164:
[--C-:B------:R-:W-:Y:S01]  /*5780*/  SHF.R.U64 R12, R10, R14, R11.reuse ;  /* 0x0000000e0a0c7219 */ /* 0x100fe2000000120b */
[----:B------:R-:W0:Y:S01]  /*5790*/  LDC R22, c[0x0][0x618] ;  /* 0x00018600ff167b82 */ /* 0x000e220000000800 */
[----:B------:R-:W-:Y:S01]  /*57a0*/  I2FP.F32.U32 R6, R4 ;  /* 0x0000000400067245 */ /* 0x000fe20000201000 */
[----:B------:R-:W-:Y:S01]  /*57b0*/  ULDC UR4, c[0x0][0x150] ;  /* 0x0000540000047ab9 */ /* 0x000fe20000000800 */
[----:B------:R-:W-:Y:S02]  /*57c0*/  SHF.R.U32.HI R5, RZ, R14, R11 ;  /* 0x0000000eff057219 */ /* 0x000fe4000001160b */
[----:B------:R-:W-:Y:S01]  /*57d0*/  IADD3 R9, P0, RZ, -R12, RZ ;  /* 0x8000000cff097210 */ /* 0x000fe20007f1e0ff */
[----:B------:R-:W-:Y:S01]  /*57e0*/  FMUL R11, R6, UR4 ;  /* 0x00000004060b7c20 */ /* 0x000fe20008400000 */
[----:B------:R-:W-:Y:S01]  /*57f0*/  ULDC UR4, c[0x0][0x154] ;  /* 0x0000550000047ab9 */ /* 0x000fe20000000800 */
[----:B------:R-:W1:Y:S02]  /*5800*/  LDC.64 R24, c[0x0][0x640] ;  /* 0x00019000ff187b82 */ /* 0x000e640000000a00 */
[----:B------:R-:W-:-:S02]  /*5810*/  IMAD.X R5, RZ, RZ, ~R5, P0 ;  /* 0x000000ffff057224 */ /* 0x000fc400000e0e05 */
[----:B------:R-:W2:Y:S01]  /*5820*/  F2I.U32.TRUNC.NTZ R11, R11 ;  /* 0x0000000b000b7305 */ /* 0x000ea2000020f000 */
[----:B------:R-:W-:-:S03]  /*5830*/  IMAD.WIDE.U32 R6, R9, R20, R16 ;  /* 0x0000001409067225 */ /* 0x000fc600078e0010 */
[----:B------:R-:W3:Y:S01]  /*5840*/  LDC R13, c[0x0][0x144] ;  /* 0x00005100ff0d7b82 */ /* 0x000ee20000000800 */
[----:B------:R-:W-:-:S04]  /*5850*/  IMAD R8, R5, R20, RZ ;  /* 0x0000001405087224 */ /* 0x000fc800078e02ff */
[----:B------:R-:W-:Y:S02]  /*5860*/  IMAD R5, R9, R21, R8 ;  /* 0x0000001509057224 */ /* 0x000fe400078e0208 */
[----:B------:R-:W-:Y:S01]  /*5870*/  IMAD.MOV.U32 R8, RZ, RZ, -0x1 ;  /* 0xffffffffff087424 */ /* 0x000fe200078e00ff */
[----:B------:R-:W4:Y:S01]  /*5880*/  LDC R14, c[0x0][0x608] ;  /* 0x00018200ff0e7b82 */ /* 0x000f220000000800 */
[----:B------:R-:W-:Y:S01]  /*5890*/  IMAD.IADD R5, R7, 0x1, R5 ;  /* 0x0000000107057824 */ /* 0x000fe200078e0205 */
[----:B------:R-:W-:-:S04]  /*58a0*/  I2FP.F32.U32 R7, R3 ;  /* 0x0000000300077245 */ /* 0x000fc80000201000 */
[-C--:B0-----:R-:W-:Y:S01]  /*58b0*/  SHF.R.U64 R10, R6, R22.reuse, R5 ;  /* 0x00000016060a7219 */ /* 0x081fe20000001205 */
[----:B--2---:R-:W-:Y:S01]  /*58c0*/  IMAD.MOV R6, RZ, RZ, -R11 ;  /* 0x000000ffff067224 */ /* 0x004fe200078e0a0b */
[----:B------:R-:W0:Y:S01]  /*58d0*/  LDC R9, c[0x0][0x658] ;  /* 0x00019600ff097b82 */ /* 0x000e220000000800 */
[----:B-1----:R-:W-:Y:S01]  /*58e0*/  ISETP.NE.U32.AND P0, PT, R24, RZ, PT ;  /* 0x000000ff1800720c */ /* 0x002fe20003f05070 */
[----:B------:R-:W-:Y:S01]  /*58f0*/  FMUL R7, R7, UR4 ;  /* 0x0000000407077c20 */ /* 0x000fe20008400000 */
[----:B------:R-:W-:Y:S02]  /*5900*/  SHF.R.U32.HI R5, RZ, R22, R5 ;  /* 0x00000016ff057219 */ /* 0x000fe40000011605 */
[----:B------:R-:W-:-:S03]  /*5910*/  ISETP.NE.AND.EX P0, PT, R25, RZ, PT, P0 ;  /* 0x000000ff1900720c */ /* 0x000fc60003f05300 */
[----:B------:R-:W1:Y:S01]  /*5920*/  LDC R20, c[0x0][0x148] ;  /* 0x00005200ff147b82 */ /* 0x000e620000000800 */
[----:B---3--:R-:W-:Y:S02]  /*5930*/  IMAD R23, R13, R6, R4 ;  /* 0x000000060d177224 */ /* 0x008fe400078e0204 */
[----:B------:R-:W-:-:S05]  /*5940*/  IMAD.MOV.U32 R6, RZ, RZ, 0x1 ;  /* 0x00000001ff067424 */ /* 0x000fca00078e00ff */
[----:B------:R-:W2:Y:S01]  /*5950*/  LDC R21, c[0x0][0x600] ;  /* 0x00018000ff157b82 */ /* 0x000ea20000000800 */
[-CC-:B----4-:R-:W-:Y:S02]  /*5960*/  SHF.R.U64 R13, R10, R14.reuse, R5.reuse ;  /* 0x0000000e0a0d7219 */ /* 0x190fe40000001205 */
[----:B------:R-:W-:Y:S02]  /*5970*/  SHF.R.U32.HI R4, RZ, R14, R5 ;  /* 0x0000000eff047219 */ /* 0x000fe40000011605 */
[----:B------:R3:W4:Y:S03]  /*5980*/  F2I.U32.TRUNC.NTZ R14, R7 ;  /* 0x00000007000e7305 */ /* 0x000726000020f000 */
[----:B------:R-:W1:Y:S01]  /*5990*/  LDC R26, c[0x0][0x648] ;  /* 0x00019200ff1a7b82 */ /* 0x000e620000000800 */
[-C--:B0-----:R-:W-:Y:S02]  /*59a0*/  SHF.R.U64 R15, R13, R9.reuse, R4 ;  /* 0x000000090d0f7219 */ /* 0x081fe40000001204 */
[----:B------:R-:W-:-:S02]  /*59b0*/  SHF.L.U32 R8, R8, R9, RZ ;  /* 0x0000000908087219 */ /* 0x000fc400000006ff */
[-C--:B------:R-:W-:Y:S01]  /*59c0*/  SHF.R.U32.HI R5, RZ, R9.reuse, R4 ;  /* 0x00000009ff057219 */ /* 0x080fe20000011604 */
[----:B------:R-:W-:Y:S01]  /*59d0*/  IMAD.MOV.U32 R4, RZ, RZ, R15 ;  /* 0x000000ffff047224 */ /* 0x000fe200078e000f */
[----:B------:R-:W-:Y:S01]  /*59e0*/  SHF.L.U32 R22, R6, R9, RZ ;  /* 0x0000000906167219 */ /* 0x000fe200000006ff */
[----:B------:R-:W0:Y:S01]  /*59f0*/  LDC R27, c[0x0][0x638] ;  /* 0x00018e00ff1b7b82 */ /* 0x000e220000000800 */
[----:B------:R-:W-:-:S07]  /*5a00*/  LOP3.LUT R28, RZ, R8, RZ, 0x33, !PT ;  /* 0x00000008ff1c7212 */ /* 0x000fce00078e33ff */
        /* <DEDUP_REMOVED lines=12> */
.L_x_165:
[----:B------:R-:W-:Y:S01]  /*5ad0*/  ISETP.NE.AND P0, PT, R2, 0x1, PT ;  /* 0x000000010200780c */ /* 0x000fe20003f05270 */
[----:B--2---:R-:W-:Y:S01]  /*5ae0*/  VIADD R7, R21, 0xffffffff ;  /* 0xffffffff15077836 */ /* 0x004fe20000000000 */
[----:B-1----:R-:W-:Y:S01]  /*5af0*/  SHF.R.U64 R5, R4, R26, R5 ;  /* 0x0000001a04057219 */ /* 0x002fe20000001205 */
[----:B------:R-:W-:Y:S01]  /*5b00*/  IMAD.MOV R14, RZ, RZ, -R14 ;  /* 0x000000ffff0e7224 */ /* 0x000fe200078e0a0e */
[----:B------:R-:W-:Y:S01]  /*5b10*/  LOP3.LUT R4, R13, R28, RZ, 0xc0, !PT ;  /* 0x0000001c0d047212 */ /* 0x000fe200078ec0ff */
[----:B------:R-:W-:Y:S01]  /*5b20*/  IMAD.MOV.U32 R8, RZ, RZ, R12 ;  /* 0x000000ffff087224 */ /* 0x000fe200078e000c */
[----:B------:R-:W-:Y:S01]  /*5b30*/  LOP3.LUT R10, R10, R7, RZ, 0xc0, !PT ;  /* 0x000000070a0a7212 */ /* 0x000fe200078ec0ff */
[----:B------:R-:W-:Y:S02]  /*5b40*/  IMAD.MOV R6, RZ, RZ, -R5 ;  /* 0x000000ffff067224 */ /* 0x000fe400078e0a05 */
[----:B------:R-:W-:-:S04]  /*5b50*/  IMAD R4, R22, R5, R4 ;  /* 0x0000000516047224 */ /* 0x000fc800078e0204 */
[----:B------:R-:W-:Y:S02]  /*5b60*/  @P0 IMAD R23, R20, R14, R3 ;  /* 0x0000000e14170224 */ /* 0x000fe400078e0203 */
[----:B0-----:R-:W-:Y:S02]  /*5b70*/  IMAD R3, R6, R27, R15 ;  /* 0x0000001b06037224 */ /* 0x001fe400078e020f */
[----:B------:R-:W-:Y:S02]  /*5b80*/  IMAD R7, R4, R29, R23 ;  /* 0x0000001d04077224 */ /* 0x000fe400078e0217 */
[----:B------:R-:W-:Y:S02]  /*5b90*/  IMAD R4, R3, R21, R10 ;  /* 0x0000001503047224 */ /* 0x000fe400078e020a */
[----:B------:R-:W-:-:S03]  /*5ba0*/  IMAD.MOV.U32 R6, RZ, RZ, 0x1 ;  /* 0x00000001ff067424 */ /* 0x000fc600078e00ff */
[----:B------:R-:W-:Y:S02]  /*5bb0*/  SEL R9, R4, R7, !P0 ;  /* 0x0000000704097207 */ /* 0x000fe40004000000 */
[----:B------:R-:W-:-:S07]  /*5bc0*/  SEL R7, R7, R4, !P0 ;  /* 0x0000000407077207 */ /* 0x000fce0004000000 */
.L_x_163:
[----:B------:R-:W-:-:S08]  /*5bd0*/  NOP ;  /* 0x0000000000007918 */ /* 0x000fd00000000000 */
[----:B------:R-:W0:-:S00]  /*5be0*/  USETMAXREG.DEALLOC.CTAPOOL 0x28 ;  /* 0x00000028000079c8 */ /* 0x000e0000080e0500 */
[----:B0-----:R-:W-:-:S13]  /*5bf0*/  ISETP.NE.AND P0, PT, R0, RZ, PT ;  /* 0x000000ff0000720c */ /* 0x001fda0003f05270 */
[----:B------:R-:W-:Y:S05]  /*5c00*/  @P0 EXIT ;  /* 0x000000000000094d */ /* 0x000fea0003800000 */
[----:B------:R-:W-:Y:S01]  /*5c10*/  LOP3.LUT P0, RZ, R6, 0xff, RZ, 0xc0, !PT ;  /* 0x000000ff06ff7812 */ /* 0x000fe2000780c0ff */
[----:B------:R-:W-:Y:S02]  /*5c20*/  IMAD.MOV.U32 R0, RZ, RZ, 0x1 ;  /* 0x00000001ff007424 */ /* 0x000fe400078e00ff */
[----:B------:R-:W-:-:S10]  /*5c30*/  IMAD.MOV.U32 R12, RZ, RZ, RZ ;  /* 0x000000ffff0c7224 */ /* 0x000fd400078e00ff */
[----:B------:R-:W-:Y:S05]  /*5c40*/  @!P0 BRA `(.L_x_166) ;  /* 0x0000000c00308947 */ /* 0x000fea0003800000 */
[----:B------:R-:W0:Y:S01]  /*5c50*/  LDC R0, c[0x0][0x28c] ;  /* 0x0000a300ff007b82 */ /* 0x000e220000000800 */
[----:B------:R-:W-:Y:S01]  /*5c60*/  ULDC UR5, c[0x0][0x600] ;  /* 0x0001800000057ab9 */ /* 0x000fe20000000800 */
[----:B------:R-:W-:Y:S01]  /*5c70*/  ULDC UR4, c[0x0][0xc] ;  /* 0x0000030000047ab9 */ /* 0x000fe20000000800 */
[----:B------:R-:W-:Y:S01]  /*5c80*/  UIADD3 UR16, UR5, -0x1, URZ ;  /* 0xffffffff05107890 */ /* 0x000fe2000fffe03f */
[C---:B------:R-:W-:Y:S01]  /*5c90*/  LOP3.LUT P2, RZ, R18.reuse, 0x7f, RZ, 0xc0, !PT ;  /* 0x0000007f12ff7812 */ /* 0x040fe2000784c0ff */
[----:B------:R-:W-:Y:S01]  /*5ca0*/  ULDC UR6, c[0x0][0x658] ;  /* 0x0001960000067ab9 */ /* 0x000fe20000000800 */
[----:B------:R-:W-:Y:S01]  /*5cb0*/  ULDC UR5, c[0x0][0x10] ;  /* 0x0000040000057ab9 */ /* 0x000fe20000000800 */
[----:B------:R-:W-:Y:S01]  /*5cc0*/  UMOV UR7, 0xffffffff ;  /* 0xffffffff00077882 */ /* 0x000fe20000000000 */
[----:B------:R-:W-:Y:S01]  /*5cd0*/  UMOV UR8, 0x1 ;  /* 0x0000000100087882 */ /* 0x000fe20000000000 */
[----:B------:R-:W-:Y:S01]  /*5ce0*/  UIMAD.WIDE.U32 UR4, UR4, UR5, URZ ;  /* 0x00000005040472a5 */ /* 0x000fe2000f8e003f */
[----:B------:R-:W-:Y:S01]  /*5cf0*/  LOP3.LUT P0, RZ, R18, 0x1f, RZ, 0xc0, !PT ;  /* 0x0000001f12ff7812 */ /* 0x000fe2000780c0ff */
[----:B------:R-:W-:Y:S01]  /*5d00*/  USHF.L.U32 UR7, UR7, UR6, URZ ;  /* 0x0000000607077299 */ /* 0x000fe2000800063f */
[----:B------:R-:W-:Y:S01]  /*5d10*/  BSSY B0, `(.L_x_166) ;  /* 0x00000bf000007945 */ /* 0x000fe20003800000 */
[----:B------:R-:W-:Y:S01]  /*5d20*/  USHF.L.U32 UR18, UR8, UR6, URZ ;  /* 0x0000000608127299 */ /* 0x000fe2000800063f */
[----:B------:R-:W-:Y:S01]  /*5d30*/  IMAD.MOV.U32 R13, RZ, RZ, 0x1 ;  /* 0x00000001ff0d7424 */ /* 0x000fe200078e00ff */
[----:B------:R-:W-:Y:S01]  /*5d40*/  LOP3.LUT R11, R19, 0x2, RZ, 0xfc, !PT ;  /* 0x00000002130b7812 */ /* 0x000fe200078efcff */
[----:B------:R-:W-:Y:S01]  /*5d50*/  ULDC UR6, c[0x0][0x14] ;  /* 0x0000050000067ab9 */ /* 0x000fe20000000800 */
[----:B------:R-:W-:Y:S01]  /*5d60*/  PLOP3.LUT P0, PT, P0, P2, PT, 0x8a, 0x0 ;  /* 0x000000000000781c */ /* 0x000fe20000705172 */
[----:B------:R-:W-:Y:S01]  /*5d70*/  UIMAD.WIDE.U32 UR20, UR4, UR6, URZ ;  /* 0x00000006041472a5 */ /* 0x000fe2000f8e003f */
[----:B------:R-:W-:Y:S01]  /*5d80*/  IMAD.MOV.U32 R12, RZ, RZ, RZ ;  /* 0x000000ffff0c7224 */ /* 0x000fe200078e00ff */
[----:B------:R-:W-:-:S02]  /*5d90*/  UIMAD UR13, UR5, UR6, URZ ;  /* 0x00000006050d72a4 */ /* 0x000fc4000f8e023f */
[----:B------:R-:W-:Y:S01]  /*5da0*/  ULOP3.LUT UR17, URZ, UR7, URZ, 0x33, !UPT ;  /* 0x000000073f117292 */ /* 0x000fe2000f8e333f */
[----:B0-----:R-:W-:Y:S01]  /*5db0*/  VIADD R0, R0, 0x1f ;  /* 0x0000001f00007836 */ /* 0x001fe20000000000 */
[----:B------:R-:W-:Y:S01]  /*5dc0*/  UIADD3 UR13, UR21, UR13, URZ ;  /* 0x0000000d150d7290 */ /* 0x000fe2000fffe03f */
[----:B------:R-:W-:-:S03]  /*5dd0*/  ULDC.64 UR22, c[0x0][0x198] ;  /* 0x0000660000167ab9 */ /* 0x000fc60000000a00 */
[----:B------:R-:W-:-:S04]  /*5de0*/  SHF.R.S32.HI R3, RZ, 0x1f, R0 ;  /* 0x0000001fff037819 */ /* 0x000fc80000011400 */
[----:B------:R-:W-:Y:S01]  /*5df0*/  LEA.HI R3, R3, R0, RZ, 0x5 ;  /* 0x0000000003037211 */ /* 0x000fe200078f28ff */
[----:B------:R-:W-:-:S03]  /*5e00*/  IMAD.MOV.U32 R0, RZ, RZ, 0x1 ;  /* 0x00000001ff007424 */ /* 0x000fc600078e00ff */
[----:B------:R-:W-:-:S05]  /*5e10*/  SHF.R.S32.HI R3, RZ, 0x5, R3 ;  /* 0x00000005ff037819 */ /* 0x000fca0000011403 */
[----:B------:R-:W-:-:S07]  /*5e20*/  VIADD R10, R3, 0x1 ;  /* 0x00000001030a7836 */ /* 0x000fce0000000000 */
.L_x_178:
[----:B------:R-:W-:-:S03]  /*5e30*/  UMOV UR4, 0xffffffff ;  /* 0xffffffff00047882 */ /* 0x000fc60000000000 */
[----:B------:R-:W-:Y:S05]  /*5e40*/  BRA.DIV UR4, `(.L_x_167) ;  /* 0x0000000e04bc7947 */ /* 0x000fea000b800000 */
[----:B------:R-:W-:-:S13]  /*5e50*/  ELECT P6, URZ, PT ;  /* 0x00000000003f782f */ /* 0x000fda00038c0000 */
.L_x_190:
[----:B------:R-:W0:Y:S01]  /*5e60*/  LDC R4, c[0x0][0x28c] ;  /* 0x0000a300ff047b82 */ /* 0x000e220000000800 */
[----:B------:R-:W-:Y:S01]  /*5e70*/  BSSY B1, `(.L_x_168) ;  /* 0x0000037000017945 */ /* 0x000fe20003800000 */
[----:B0-----:R-:W-:-:S13]  /*5e80*/  ISETP.LT.OR P6, PT, R4, 0x1, !P6 ;  /* 0x000000010400780c */ /* 0x001fda00077c1670 */
[----:B------:R-:W-:Y:S05]  /*5e90*/  @P6 BRA `(.L_x_169) ;  /* 0x0000000000d06947 */ /* 0x000fea0003800000 */
[----:B------:R-:W-:Y:S02]  /*5ea0*/  IMAD.SHL.U32 R15, R9, 0x40, RZ ;  /* 0x00000040090f7824 */ /* 0x000fe400078e00ff */
[----:B------:R-:W-:Y:S02]  /*5eb0*/  IMAD.SHL.U32 R18, R7, 0x100, RZ ;  /* 0x0000010007127824 */ /* 0x000fe400078e00ff */
[----:B------:R-:W-:Y:S02]  /*5ec0*/  IMAD.MOV.U32 R20, RZ, RZ, RZ ;  /* 0x000000ffff147224 */ /* 0x000fe400078e00ff */
[----:B------:R-:W-:Y:S02]  /*5ed0*/  IMAD.MOV.U32 R4, RZ, RZ, R10 ;  /* 0x000000ffff047224 */ /* 0x000fe400078e000a */
[----:B------:R-:W-:Y:S02]  /*5ee0*/  IMAD.MOV.U32 R5, RZ, RZ, R0 ;  /* 0x000000ffff057224 */ /* 0x000fe400078e0000 */
[----:B------:R-:W-:-:S07]  /*5ef0*/  IMAD.MOV.U32 R6, RZ, RZ, R12 ;  /* 0x000000ffff067224 */ /* 0x000fce00078e000c */
.L_x_173:
[----:B------:R-:W0:Y:S01]  /*5f00*/  S2R R14, SR_CgaCtaId ;  /* 0x00000000000e7919 */ /* 0x000e220000008800 */
[----:B------:R-:W-:Y:S01]  /*5f10*/  MOV R7, 0x400 ;  /* 0x0000040000077802 */ /* 0x000fe20000000f00 */
[----:B------:R-:W1:Y:S03]  /*5f20*/  @!P2 LDC R9, c[0x0][0x500] ;  /* 0x00014000ff09ab82 */ /* 0x000e660000000800 */
[----:B0-----:R-:W-:Y:S02]  /*5f30*/  LEA R21, R14, R7, 0x18 ;  /* 0x000000070e157211 */ /* 0x001fe400078ec0ff */
[----:B------:R-:W-:-:S03]  /*5f40*/  SHF.L.U32 R7, R5, 0x1f, RZ ;  /* 0x0000001f05077819 */ /* 0x000fc600000006ff */
[----:B------:R-:W-:-:S04]  /*5f50*/  IMAD R14, R6, 0x8, R21 ;  /* 0x00000008060e7824 */ /* 0x000fc800078e0215 */
[----:B------:R-:W0:Y:S02]  /*5f60*/  SYNCS.PHASECHK.TRANS64.TRYWAIT P1, [R14+URZ+0x28], R7 ;  /* 0x000028070e0075a7 */ /* 0x000e24000802017f */
[----:B01----:R-:W-:Y:S05]  /*5f70*/  @!P1 BRA `(.L_x_170) ;  /* 0x0000000c00909947 */ /* 0x003fea0003800000 */
.L_x_191:
[----:B0-----:R-:W-:Y:S01]  /*5f80*/  PRMT R7, R11, 0x9910, RZ ;  /* 0x000099100b077816 */ /* 0x001fe200000000ff */
[----:B------:R0:W-:Y:S03]  /*5f90*/  @!P2 SYNCS.ARRIVE.TRANS64 RZ, [R14+URZ], R9 ;  /* 0x000000090effa9a7 */ /* 0x0001e6000800003f */
[----:B------:R-:W-:-:S13]  /*5fa0*/  ISETP.NE.AND P1, PT, R7, 0x2, PT ;  /* 0x000000020700780c */ /* 0x000fda0003f25270 */
[----:B0-----:R-:W-:Y:S05]  /*5fb0*/  @P1 BRA `(.L_x_171) ;  /* 0x0000000000041947 */ /* 0x001fea0003800000 */
[----:B------:R-:W-:Y:S01]  /*5fc0*/  BPT.TRAP 0x1 ;  /* 0x000000040000795c */ /* 0x000fe20000300000 */
.L_x_171:
[----:B------:R-:W-:Y:S05]  /*5fd0*/  @P0 BRA `(.L_x_172) ;  /* 0x0000000000040947 */ /* 0x000fea0003800000 */
[----:B------:R-:W-:Y:S01]  /*5fe0*/  BPT.TRAP 0x1 ;  /* 0x000000040000795c */ /* 0x000fe20000300000 */
.L_x_172:
[--C-:B------:R-:W-:Y:S01]  /*5ff0*/  IMAD R7, R6, 0x2000, R21.reuse ;  /* 0x0000200006077824 */ /* 0x100fe200078e0215 */
[----:B------:R-:W-:Y:S01]  /*6000*/  R2UR UR9, R14 ;  /* 0x000000000e0972ca */ /* 0x000fe200000e0000 */
[----:B------:R-:W-:Y:S01]  /*6010*/  IMAD R21, R6, 0x800, R21 ;  /* 0x0000080006157824 */ /* 0x000fe200078e0215 */
[----:B------:R-:W-:Y:S01]  /*6020*/  UIADD3 UR4, UP0, UR22, 0xf0, URZ ;  /* 0x000000f016047890 */ /* 0x000fe2000ff1e03f */
[----:B------:R-:W-:Y:S01]  /*6030*/  VIADD R4, R4, 0xffffffff ;  /* 0xffffffff04047836 */ /* 0x000fe20000000000 */
[----:B------:R-:W-:Y:S01]  /*6040*/  R2UR UR5, R7 ;  /* 0x00000000070572ca */ /* 0x000fe200000e0000 */
[----:B------:R-:W-:Y:S01]  /*6050*/  UIADD3 UR24, UP1, UR22, 0x1f0, URZ ;  /* 0x000001f016187890 */ /* 0x000fe2000ff3e03f */
[----:B------:R-:W-:Y:S01]  /*6060*/  R2UR UR8, R21 ;  /* 0x00000000150872ca */ /* 0x000fe200000e0000 */
[----:B------:R-:W-:Y:S01]  /*6070*/  VIADD R6, R6, 0x1 ;  /* 0x0000000106067836 */ /* 0x000fe20000000000 */
[----:B------:R-:W-:Y:S01]  /*6080*/  R2UR UR11, R18 ;  /* 0x00000000120b72ca */ /* 0x000fe200000e0000 */
[----:B------:R-:W-:Y:S01]  /*6090*/  UIADD3.X UR25, URZ, UR23, URZ, UP1, !UPT ;  /* 0x000000173f197290 */ /* 0x000fe20008ffe43f */
[----:B------:R-:W-:Y:S01]  /*60a0*/  R2UR UR10, R20 ;  /* 0x00000000140a72ca */ /* 0x000fe200000e0000 */
[----:B------:R-:W-:Y:S01]  /*60b0*/  UMOV UR6, 0x0 ;  /* 0x0000000000067882 */ /* 0x000fe20000000000 */
[----:B------:R-:W-:Y:S01]  /*60c0*/  R2UR UR12, R8 ;  /* 0x00000000080c72ca */ /* 0x000fe200000e0000 */
[----:B------:R-:W-:Y:S01]  /*60d0*/  UMOV UR7, 0x10000000 ;  /* 0x1000000000077882 */ /* 0x000fe20000000000 */
[----:B------:R-:W-:Y:S01]  /*60e0*/  R2UR UR19, R15 ;  /* 0x000000000f1372ca */ /* 0x000fe200000e0000 */
[----:B------:R-:W-:Y:S01]  /*60f0*/  VIADD R20, R20, 0x20 ;  /* 0x0000002014147836 */ /* 0x000fe20000000000 */
[----:B------:R-:W-:Y:S01]  /*6100*/  ISETP.GT.AND P3, PT, R4, 0x1, PT ;  /* 0x000000010400780c */ /* 0x000fe20003f64270 */
[----:B------:R-:W-:Y:S01]  /*6110*/  UIADD3 UR14, UR5, 0x100, URZ ;  /* 0x00000100050e7890 */ /* 0x000fe2000fffe03f */
[----:B------:R-:W-:Y:S01]  /*6120*/  ISETP.NE.AND P1, PT, R6, 0x5, PT ;  /* 0x000000050600780c */ /* 0x000fe20003f25270 */
[----:B------:R-:W-:-:S02]  /*6130*/  UIADD3.X UR5, URZ, UR23, URZ, UP0, !UPT ;  /* 0x000000173f057290 */ /* 0x000fc400087fe43f */
[----:B------:R-:W-:Y:S01]  /*6140*/  UIADD3 UR15, UR8, 0xa100, URZ ;  /* 0x0000a100080f7890 */ /* 0x000fe2000fffe03f */
[----:B------:R-:W-:Y:S02]  /*6150*/  SEL R14, RZ, 0x1, P1 ;  /* 0x00000001ff0e7807 */ /* 0x000fe40000800000 */
[----:B------:R-:W-:Y:S01]  /*6160*/  UMOV UR8, UR14 ;  /* 0x0000000e00087c82 */ /* 0x000fe20008000000 */
[----:B------:R-:W-:Y:S02]  /*6170*/  SEL R6, R6, RZ, P1 ;  /* 0x000000ff06067207 */ /* 0x000fe40000800000 */
[----:B------:R-:W-:Y:S01]  /*6180*/  LOP3.LUT R5, R5, R14, RZ, 0x3c, !PT ;  /* 0x0000000e05057212 */ /* 0x000fe200078e3cff */
[----:B------:R0:W-:Y:S02]  /*6190*/  UTMALDG.3D [UR8], [UR4], desc[UR6] ;  /* 0x00000608040075b4 */ /* 0x0001e40008011000 */
[----:B0-----:R-:W-:Y:S01]  /*61a0*/  UMOV UR8, UR15 ;  /* 0x0000000f00087c82 */ /* 0x001fe20008000000 */
[----:B------:R-:W-:-:S02]  /*61b0*/  UMOV UR11, UR19 ;  /* 0x00000013000b7c82 */ /* 0x000fc40008000000 */
[----:B------:R0:W-:Y:S02]  /*61c0*/  UTMALDG.3D [UR8], [UR24], desc[UR6] ;  /* 0x00000608180075b4 */ /* 0x0001e40008011000 */
[----:B0-----:R-:W-:Y:S05]  /*61d0*/  @P3 BRA `(.L_x_173) ;  /* 0xfffffffc00483947 */ /* 0x001fea000383ffff */
.L_x_169:
[----:B------:R-:W-:Y:S05]  /*61e0*/  BSYNC B1 ;  /* 0x0000000000017941 */ /* 0x000fea0003800000 */
.L_x_168:
[----:B------:R-:W-:Y:S01]  /*61f0*/  LOP3.LUT P3, RZ, R13, 0xff, RZ, 0xc0, !PT ;  /* 0x000000ff0dff7812 */ /* 0x000fe2000786c0ff */
[----:B------:R-:W-:Y:S01]  /*6200*/  IMAD.IADD R12, R3, 0x1, R12 ;  /* 0x00000001030c7824 */ /* 0x000fe200078e020c */
[----:B------:R-:W-:Y:S01]  /*6210*/  IADD3 R16, P4, R16, UR20, RZ ;  /* 0x0000001410107c10 */ /* 0x000fe2000ff9e0ff */
[----:B------:R-:W-:Y:S01]  /*6220*/  ULDC.64 UR4, c[0x0][0x650] ;  /* 0x0001940000047ab9 */ /* 0x000fe20000000a00 */
[----:B------:R-:W-:Y:S01]  /*6230*/  BSSY B1, `(.L_x_174) ;  /* 0x000006a000017945 */ /* 0x000fe20003800000 */
[----:B------:R-:W-:Y:S01]  /*6240*/  IMAD.MOV.U32 R9, RZ, RZ, -0x1 ;  /* 0xffffffffff097424 */ /* 0x000fe200078e00ff */
[----:B------:R-:W-:Y:S01]  /*6250*/  ISETP.GT.U32.AND P1, PT, R12, 0x4, PT ;  /* 0x000000040c00780c */ /* 0x000fe20003f24070 */
[----:B------:R-:W-:Y:S01]  /*6260*/  IMAD.MOV.U32 R8, RZ, RZ, -0x1 ;  /* 0xffffffffff087424 */ /* 0x000fe200078e00ff */
[----:B------:R-:W-:Y:S02]  /*6270*/  IADD3.X R17, R17, UR13, RZ, P4, !PT ;  /* 0x0000000d11117c10 */ /* 0x000fe4000a7fe4ff */
[----:B------:R-:W-:-:S02]  /*6280*/  ISETP.LT.U32.AND P1, PT, R3, 0x5, P1 ;  /* 0x000000050300780c */ /* 0x000fc40000f21070 */
[----:B------:R-:W-:Y:S01]  /*6290*/  PRMT R13, RZ, 0x7610, R13 ;  /* 0x00007610ff0d7816 */ /* 0x000fe2000000000d */
[----:B------:R-:W0:Y:S01]  /*62a0*/  @P3 S2R R5, SR_CgaCtaId ;  /* 0x0000000000053919 */ /* 0x000e220000008800 */
[----:B------:R-:W-:-:S04]  /*62b0*/  @P3 MOV R4, 0x400 ;  /* 0x0000040000043802 */ /* 0x000fc80000000f00 */
[----:B0-----:R-:W-:Y:S01]  /*62c0*/  @P3 LEA R6, R5, R4, 0x18 ;  /* 0x0000000405063211 */ /* 0x001fe200078ec0ff */
[----:B------:R-:W-:-:S03]  /*62d0*/  IMAD.WIDE.U32 R4, R12, -0x33333333, RZ ;  /* 0xcccccccd0c047825 */ /* 0x000fc600078e00ff */
[----:B------:R0:W-:Y:S01]  /*62e0*/  @P3 SYNCS.ARRIVE.TRANS64.A1T0 RZ, [R6+URZ+0x68], RZ ;  /* 0x000068ff06ff39a7 */ /* 0x0001e2000810003f */
[----:B------:R-:W-:Y:S02]  /*62f0*/  ISETP.GE.U32.AND P3, PT, R3, 0x5, PT ;  /* 0x000000050300780c */ /* 0x000fe40003f66070 */
[----:B------:R-:W-:Y:S02]  /*6300*/  SHF.R.U32.HI R7, RZ, 0x2, R5 ;  /* 0x00000002ff077819 */ /* 0x000fe40000011605 */
[----:B------:R-:W-:Y:S02]  /*6310*/  SEL R5, RZ, 0x1, !P1 ;  /* 0x00000001ff057807 */ /* 0x000fe40004800000 */
[----:B------:R-:W-:Y:S01]  /*6320*/  ISETP.GE.U32.AND P1, PT, R16, UR4, PT ;  /* 0x0000000410007c0c */ /* 0x000fe2000bf26070 */
[----:B------:R-:W-:Y:S01]  /*6330*/  IMAD R12, R7, -0x5, R12 ;  /* 0xfffffffb070c7824 */ /* 0x000fe200078e020c */
[----:B------:R-:W-:Y:S02]  /*6340*/  LOP3.LUT R0, R0, R5, RZ, 0x3c, !PT ;  /* 0x0000000500007212 */ /* 0x000fe400078e3cff */
[----:B------:R-:W-:-:S02]  /*6350*/  ISETP.GE.U32.AND.EX P1, PT, R17, UR5, PT, P1 ;  /* 0x0000000511007c0c */ /* 0x000fc4000bf26110 */
[----:B------:R-:W-:Y:S02]  /*6360*/  PRMT R4, RZ, 0x7610, R4 ;  /* 0x00007610ff047816 */ /* 0x000fe40000000004 */
[----:B------:R-:W-:Y:S01]  /*6370*/  @P3 LOP3.LUT R0, R0, 0x1, R7, 0x78, !PT ;  /* 0x0000000100003812 */ /* 0x000fe200078e7807 */
[----:B------:R-:W-:-:S08]  /*6380*/  IMAD.MOV.U32 R7, RZ, RZ, -0x1 ;  /* 0xffffffffff077424 */ /* 0x000fd000078e00ff */
[----:B0-----:R-:W-:Y:S05]  /*6390*/  @P1 BRA `(.L_x_175) ;  /* 0x00000004004c1947 */ /* 0x001fea0003800000 */
[----:B------:R-:W-:Y:S01]  /*63a0*/  ULDC.64 UR4, c[0x0][0x628] ;  /* 0x00018a0000047ab9 */ /* 0x000fe20000000a00 */
[----:B------:R-:W0:Y:S01]  /*63b0*/  S2R R15, SR_CTAID.X ;  /* 0x00000000000f7919 */ /* 0x000e220000002500 */
[----:B------:R-:W-:Y:S01]  /*63c0*/  ISETP.NE.U32.AND P1, PT, RZ, UR4, PT ;  /* 0x00000004ff007c0c */ /* 0x000fe2000bf25070 */
[----:B------:R-:W-:Y:S01]  /*63d0*/  ULDC UR7, c[0x0][0x630] ;  /* 0x00018c0000077ab9 */ /* 0x000fe20000000800 */
[----:B------:R-:W-:Y:S01]  /*63e0*/  IMAD.MOV.U32 R4, RZ, RZ, R16 ;  /* 0x000000ffff047224 */ /* 0x000fe200078e0010 */
[----:B------:R-:W1:Y:S01]  /*63f0*/  S2R R14, SR_CTAID.Y ;  /* 0x00000000000e7919 */ /* 0x000e620000002600 */
[----:B------:R-:W-:Y:S01]  /*6400*/  ISETP.NE.AND.EX P1, PT, RZ, UR5, PT, P1 ;  /* 0x00000005ff007c0c */ /* 0x000fe2000bf25310 */
[----:B------:R-:W-:-:S12]  /*6410*/  IMAD.MOV.U32 R5, RZ, RZ, R17 ;  /* 0x000000ffff057224 */ /* 0x000fd800078e0011 */
[----:B------:R-:W-:Y:S05]  /*6420*/  @!P1 BRA `(.L_x_176) ;  /* 0x0000000000289947 */ /* 0x000fea0003800000 */
[----:B------:R-:W-:Y:S02]  /*6430*/  ULDC UR6, c[0x0][0x634] ;  /* 0x00018d0000067ab9 */ /* 0x000fe40000000800 */
[----:B------:R-:W-:-:S05]  /*6440*/  IADD3 R9, P1, R16, UR6, RZ ;  /* 0x0000000610097c10 */ /* 0x000fca000ff3e0ff */
[----:B------:R-:W-:-:S04]  /*6450*/  IMAD.X R21, RZ, RZ, R17, P1 ;  /* 0x000000ffff157224 */ /* 0x000fc800008e0611 */
[----:B------:R-:W-:-:S04]  /*6460*/  IMAD.WIDE.U32 R6, R21, UR4, RZ ;  /* 0x0000000415067c25 */ /* 0x000fc8000f8e00ff */
[----:B------:R-:W-:-:S04]  /*6470*/  IMAD.WIDE.U32 R6, P1, R9, UR5, R6 ;  /* 0x0000000509067c25 */ /* 0x000fc8000f820006 */
[----:B------:R-:W-:-:S04]  /*6480*/  IMAD.WIDE.U32 R8, R9, UR4, RZ ;  /* 0x0000000409087c25 */ /* 0x000fc8000f8e00ff */
[----:B------:R-:W-:Y:S01]  /*6490*/  IMAD.X R5, RZ, RZ, RZ, P1 ;  /* 0x000000ffff057224 */ /* 0x000fe200008e06ff */
[----:B------:R-:W-:Y:S01]  /*64a0*/  IADD3 RZ, P1, R9, R6, RZ ;  /* 0x0000000609ff7210 */ /* 0x000fe20007f3e0ff */
[----:B------:R-:W-:-:S04]  /*64b0*/  IMAD.MOV.U32 R4, RZ, RZ, R7 ;  /* 0x000000ffff047224 */ /* 0x000fc800078e0007 */
[----:B------:R-:W-:-:S08]  /*64c0*/  IMAD.WIDE.U32.X R4, R21, UR5, R4, P1 ;  /* 0x0000000515047c25 */ /* 0x000fd000088e0404 */
.L_x_176:
[--C-:B------:R-:W-:Y:S01]  /*64d0*/  SHF.R.U64 R8, R4, UR7, R5.reuse ;  /* 0x0000000704087c19 */ /* 0x100fe20008001205 */
[----:B------:R-:W-:Y:S01]  /*64e0*/  ULDC.64 UR4, c[0x0][0x620] ;  /* 0x0001880000047ab9 */ /* 0x000fe20000000a00 */
[----:B------:R-:W-:Y:S01]  /*64f0*/  SHF.R.U32.HI R4, RZ, UR7, R5 ;  /* 0x00000007ff047c19 */ /* 0x000fe20008011605 */
[----:B------:R-:W2:Y:S01]  /*6500*/  LDC R24, c[0x0][0x144] ;  /* 0x00005100ff187b82 */ /* 0x000ea20000000800 */
[----:B------:R-:W-:Y:S01]  /*6510*/  IADD3 R7, P1, RZ, -R8, RZ ;  /* 0x80000008ff077210 */ /* 0x000fe20007f3e0ff */
[----:B------:R-:W-:Y:S01]  /*6520*/  ULDC.64 UR8, c[0x0][0x640] ;  /* 0x0001900000087ab9 */ /* 0x000fe20000000a00 */
[----:B0-----:R-:W-:Y:S01]  /*6530*/  I2FP.F32.U32 R9, R15 ;  /* 0x0000000f00097245 */ /* 0x001fe20000201000 */
[----:B------:R-:W-:Y:S02]  /*6540*/  ULDC UR6, c[0x0][0x608] ;  /* 0x0001820000067ab9 */ /* 0x000fe40000000800 */
[----:B------:R-:W-:Y:S01]  /*6550*/  IMAD.X R4, RZ, RZ, ~R4, P1 ;  /* 0x000000ffff047224 */ /* 0x000fe200008e0e04 */
[----:B------:R-:W-:Y:S01]  /*6560*/  ISETP.NE.U32.AND P1, PT, RZ, UR8, PT ;  /* 0x00000008ff007c0c */ /* 0x000fe2000bf25070 */
[----:B------:R-:W0:Y:S02]  /*6570*/  LDC R21, c[0x0][0x148] ;  /* 0x00005200ff157b82 */ /* 0x000e240000000800 */
[----:B------:R-:W-:Y:S01]  /*6580*/  IMAD R6, R4, UR4, RZ ;  /* 0x0000000404067c24 */ /* 0x000fe2000f8e02ff */
[----:B------:R-:W-:Y:S01]  /*6590*/  ISETP.NE.AND.EX P1, PT, RZ, UR9, PT, P1 ;  /* 0x00000009ff007c0c */ /* 0x000fe2000bf25310 */
[----:B------:R-:W-:Y:S01]  /*65a0*/  IMAD.WIDE.U32 R4, R7, UR4, R16 ;  /* 0x0000000407047c25 */ /* 0x000fe2000f8e0010 */
[----:B------:R-:W-:-:S03]  /*65b0*/  ULDC UR4, c[0x0][0x150] ;  /* 0x0000540000047ab9 */ /* 0x000fc60000000800 */
[----:B------:R-:W-:Y:S02]  /*65c0*/  IMAD R7, R7, UR5, R6 ;  /* 0x0000000507077c24 */ /* 0x000fe4000f8e0206 */
[----:B------:R-:W-:Y:S01]  /*65d0*/  FMUL R6, R9, UR4 ;  /* 0x0000000409067c20 */ /* 0x000fe20008400000 */
[----:B------:R-:W-:Y:S01]  /*65e0*/  ULDC UR4, c[0x0][0x618] ;  /* 0x0001860000047ab9 */ /* 0x000fe20000000800 */
[----:B------:R-:W-:Y:S01]  /*65f0*/  ULDC UR5, c[0x0][0x154] ;  /* 0x0000550000057ab9 */ /* 0x000fe20000000800 */
[----:B------:R-:W-:-:S03]  /*6600*/  IMAD.IADD R5, R5, 0x1, R7 ;  /* 0x0000000105057824 */ /* 0x000fc600078e0207 */
[----:B------:R-:W3:Y:S02]  /*6610*/  F2I.U32.TRUNC.NTZ R6, R6 ;  /* 0x0000000600067305 */ /* 0x000ee4000020f000 */
[----:B------:R-:W-:Y:S02]  /*6620*/  SHF.R.U64 R9, R4, UR4, R5 ;  /* 0x0000000404097c19 */ /* 0x000fe40008001205 */
[----:B-1----:R-:W-:-:S05]  /*6630*/  I2FP.F32.U32 R4, R14 ;  /* 0x0000000e00047245 */ /* 0x002fca0000201000 */
[----:B------:R-:W-:Y:S01]  /*6640*/  FMUL R22, R4, UR5 ;  /* 0x0000000504167c20 */ /* 0x000fe20008400000 */
[----:B------:R-:W-:Y:S01]  /*6650*/  SHF.R.U32.HI R4, RZ, UR4, R5 ;  /* 0x00000004ff047c19 */ /* 0x000fe20008011605 */
[----:B------:R-:W-:-:S03]  /*6660*/  ULDC UR4, c[0x0][0x658] ;  /* 0x0001960000047ab9 */ /* 0x000fc60000000800 */
[--C-:B------:R-:W-:Y:S01]  /*6670*/  SHF.R.U64 R20, R9, UR6, R4.reuse ;  /* 0x0000000609147c19 */ /* 0x100fe20008001204 */
[----:B------:R-:W1:Y:S01]  /*6680*/  F2I.U32.TRUNC.NTZ R22, R22 ;  /* 0x0000001600167305 */ /* 0x000e62000020f000 */
[----:B------:R-:W-:Y:S01]  /*6690*/  SHF.R.U32.HI R5, RZ, UR6, R4 ;  /* 0x00000006ff057c19 */ /* 0x000fe20008011604 */
[----:B---3--:R-:W-:-:S03]  /*66a0*/  IMAD.MOV R6, RZ, RZ, -R6 ;  /* 0x000000ffff067224 */ /* 0x008fc600078e0a06 */
[----:B------:R-:W-:Y:S01]  /*66b0*/  SHF.R.U64 R18, R20, UR4, R5 ;  /* 0x0000000414127c19 */ /* 0x000fe20008001205 */
[----:B--2---:R-:W-:Y:S01]  /*66c0*/  IMAD R15, R24, R6, R15 ;  /* 0x00000006180f7224 */ /* 0x004fe200078e020f */
[----:B------:R-:W-:-:S03]  /*66d0*/  SHF.R.U32.HI R23, RZ, UR4, R5 ;  /* 0x00000004ff177c19 */ /* 0x000fc60008011605 */
[----:B------:R-:W-:Y:S02]  /*66e0*/  IMAD.MOV.U32 R4, RZ, RZ, R18 ;  /* 0x000000ffff047224 */ /* 0x000fe400078e0012 */
[----:B------:R-:W-:Y:S01]  /*66f0*/  IMAD.MOV.U32 R5, RZ, RZ, R23 ;  /* 0x000000ffff057224 */ /* 0x000fe200078e0017 */
[----:B-1----:R-:W-:Y:S06]  /*6700*/  @!P1 BRA `(.L_x_177) ;  /* 0x0000000000289947 */ /* 0x002fec0003800000 */
[----:B------:R-:W-:Y:S02]  /*6710*/  ULDC UR4, c[0x0][0x64c] ;  /* 0x0001930000047ab9 */ /* 0x000fe40000000800 */
[----:B------:R-:W-:-:S05]  /*6720*/  IADD3 R5, P1, R18, UR4, RZ ;  /* 0x0000000412057c10 */ /* 0x000fca000ff3e0ff */
[----:B------:R-:W-:-:S04]  /*6730*/  IMAD.X R23, RZ, RZ, R23, P1 ;  /* 0x000000ffff177224 */ /* 0x000fc800008e0617 */
[----:B------:R-:W-:-:S04]  /*6740*/  IMAD.WIDE.U32 R6, R23, UR8, RZ ;  /* 0x0000000817067c25 */ /* 0x000fc8000f8e00ff */
[----:B------:R-:W-:-:S04]  /*6750*/  IMAD.WIDE.U32 R6, P1, R5, UR9, R6 ;  /* 0x0000000905067c25 */ /* 0x000fc8000f820006 */
[----:B------:R-:W-:-:S04]  /*6760*/  IMAD.WIDE.U32 R4, R5, UR8, RZ ;  /* 0x0000000805047c25 */ /* 0x000fc8000f8e00ff */
[----:B------:R-:W-:Y:S01]  /*6770*/  IMAD.MOV.U32 R4, RZ, RZ, R7 ;  /* 0x000000ffff047224 */ /* 0x000fe200078e0007 */
[----:B------:R-:W-:Y:S01]  /*6780*/  IADD3 RZ, P3, R5, R6, RZ ;  /* 0x0000000605ff7210 */ /* 0x000fe20007f7e0ff */
[----:B------:R-:W-:-:S04]  /*6790*/  IMAD.X R5, RZ, RZ, RZ, P1 ;  /* 0x000000ffff057224 */ /* 0x000fc800008e06ff */
[----:B------:R-:W-:-:S08]  /*67a0*/  IMAD.WIDE.U32.X R4, R23, UR9, R4, P3 ;  /* 0x0000000917047c25 */ /* 0x000fd000098e0404 */
.L_x_177:
[----:B------:R-:W-:Y:S01]  /*67b0*/  ISETP.NE.AND P1, PT, R2, 0x1, PT ;  /* 0x000000010200780c */ /* 0x000fe20003f25270 */
[----:B------:R-:W-:Y:S01]  /*67c0*/  ULDC UR4, c[0x0][0x648] ;  /* 0x0001920000047ab9 */ /* 0x000fe20000000800 */
[----:B------:R-:W-:Y:S01]  /*67d0*/  LOP3.LUT R20, R20, UR17, RZ, 0xc0, !PT ;  /* 0x0000001114147c12 */ /* 0x000fe2000f8ec0ff */
[----:B------:R-:W-:Y:S01]  /*67e0*/  IMAD.MOV R22, RZ, RZ, -R22 ;  /* 0x000000ffff167224 */ /* 0x000fe200078e0a16 */
[----:B------:R-:W-:Y:S01]  /*67f0*/  SHF.R.U64 R5, R4, UR4, R5 ;  /* 0x0000000404057c19 */ /* 0x000fe20008001205 */
[----:B------:R-:W-:Y:S01]  /*6800*/  ULDC UR4, c[0x0][0x638] ;  /* 0x00018e0000047ab9 */ /* 0x000fe20000000800 */
[----:B------:R-:W-:Y:S01]  /*6810*/  LOP3.LUT R9, R9, UR16, RZ, 0xc0, !PT ;  /* 0x0000001009097c12 */ /* 0x000fe2000f8ec0ff */
[----:B------:R-:W-:Y:S01]  /*6820*/  ULDC UR5, c[0x0][0x610] ;  /* 0x0001840000057ab9 */ /* 0x000fe20000000800 */
[----:B------:R-:W-:Y:S02]  /*6830*/  IMAD.MOV.U32 R4, RZ, RZ, 0x1 ;  /* 0x00000001ff047424 */ /* 0x000fe400078e00ff */
[----:B------:R-:W-:-:S02]  /*6840*/  IMAD.MOV R7, RZ, RZ, -R5 ;  /* 0x000000ffff077224 */ /* 0x000fc400078e0a05 */
[----:B------:R-:W-:Y:S02]  /*6850*/  IMAD R20, R5, UR18, R20 ;  /* 0x0000001205147c24 */ /* 0x000fe4000f8e0214 */
[----:B0-----:R-:W-:Y:S02]  /*6860*/  @P1 IMAD R15, R21, R22, R14 ;  /* 0x00000016150f1224 */ /* 0x001fe400078e020e */
[----:B------:R-:W-:Y:S01]  /*6870*/  IMAD R18, R7, UR4, R18 ;  /* 0x0000000407127c24 */ /* 0x000fe2000f8e0212 */
[----:B------:R-:W-:Y:S01]  /*6880*/  ULDC UR4, c[0x0][0x600] ;  /* 0x0001800000047ab9 */ /* 0x000fe20000000800 */
[----:B------:R-:W-:Y:S02]  /*6890*/  IMAD R15, R20, UR5, R15 ;  /* 0x00000005140f7c24 */ /* 0x000fe4000f8e020f */
[----:B------:R-:W-:-:S05]  /*68a0*/  IMAD R18, R18, UR4, R9 ;  /* 0x0000000412127c24 */ /* 0x000fca000f8e0209 */
[----:B------:R-:W-:Y:S02]  /*68b0*/  SEL R9, R18, R15, !P1 ;  /* 0x0000000f12097207 */ /* 0x000fe40004800000 */
[----:B------:R-:W-:-:S07]  /*68c0*/  SEL R7, R15, R18, !P1 ;  /* 0x000000120f077207 */ /* 0x000fce0004800000 */
.L_x_175:
[----:B------:R-:W-:Y:S05]  /*68d0*/  BSYNC B1 ;  /* 0x0000000000017941 */ /* 0x000fea0003800000 */
.L_x_174:
[----:B------:R-:W-:-:S13]  /*68e0*/  LOP3.LUT P1, RZ, R4, 0xff, RZ, 0xc0, !PT ;  /* 0x000000ff04ff7812 */ /* 0x000fda000782c0ff */
[----:B------:R-:W-:Y:S05]  /*68f0*/  @P1 BRA `(.L_x_178) ;  /* 0xfffffff4004c1947 */ /* 0x000fea000383ffff */
[----:B------:R-:W-:Y:S05]  /*6900*/  BSYNC B0 ;  /* 0x0000000000007941 */ /* 0x000fea0003800000 */
.L_x_166:
[----:B------:R-:W-:-:S03]  /*6910*/  UMOV UR4, 0xffffffff ;  /* 0xffffffff00047882 */ /* 0x000fc60000000000 */
[----:B------:R-:W-:Y:S05]  /*6920*/  BRA.DIV UR4, `(.L_x_179) ;  /* 0x0000000604387947 */ /* 0x000fea000b800000 */
[----:B------:R-:W-:-:S13]  /*6930*/  ELECT P6, URZ, PT ;  /* 0x00000000003f782f */ /* 0x000fda00038c0000 */
.L_x_194:
[----:B------:R-:W-:Y:S04]  /*6940*/  BSSY B0, `(.L_x_180) ;  /* 0x0000034000007945 */ /* 0x000fe80003800000 */
[----:B------:R-:W-:Y:S05]  /*6950*/  @!P6 BRA `(.L_x_181) ;  /* 0x0000000000c8e947 */ /* 0x000fea0003800000 */
[----:B------:R-:W-:-:S04]  /*6960*/  LOP3.LUT R19, R19, 0x2, RZ, 0xfc, !PT ;  /* 0x0000000213137812 */ /* 0x000fc800078efcff */
[----:B------:R-:W-:-:S13]  /*6970*/  ISETP.NE.AND P0, PT, R19, 0x3, PT ;  /* 0x000000031300780c */ /* 0x000fda0003f05270 */
[----:B------:R-:W-:Y:S05]  /*6980*/  @!P0 BRA `(.L_x_182) ;  /* 0x0000000000048947 */ /* 0x000fea0003800000 */
[----:B------:R-:W-:Y:S01]  /*6990*/  BPT.TRAP 0x1 ;  /* 0x000000040000795c */ /* 0x000fe20000300000 */
.L_x_182:
[----:B------:R-:W0:Y:S01]  /*69a0*/  S2R R3, SR_CgaCtaId ;  /* 0x0000000000037919 */ /* 0x000e220000008800 */
[----:B------:R-:W-:-:S04]  /*69b0*/  MOV R2, 0x400 ;  /* 0x0000040000027802 */ /* 0x000fc80000000f00 */
[----:B0-----:R-:W-:Y:S02]  /*69c0*/  LEA R3, R3, R2, 0x18 ;  /* 0x0000000203037211 */ /* 0x001fe400078ec0ff */
[----:B------:R-:W-:-:S03]  /*69d0*/  SHF.L.U32 R2, R0, 0x1f, RZ ;  /* 0x0000001f00027819 */ /* 0x000fc600000006ff */
[----:B------:R-:W-:-:S04]  /*69e0*/  VIADD R3, R3, 0x28 ;  /* 0x0000002803037836 */ /* 0x000fc80000000000 */
[C---:B------:R-:W-:Y:S02]  /*69f0*/  IMAD R7, R12.reuse, 0x8, R3 ;  /* 0x000000080c077824 */ /* 0x040fe400078e0203 */
[----:B------:R-:W-:Y:S02]  /*6a00*/  VIADD R12, R12, 0x1 ;  /* 0x000000010c0c7836 */ /* 0x000fe40000000000 */
[----:B------:R-:W0:Y:S03]  /*6a10*/  SYNCS.PHASECHK.TRANS64.TRYWAIT P0, [R7+URZ], R2 ;  /* 0x00000002070075a7 */ /* 0x000e26000800017f */
[----:B------:R-:W-:-:S04]  /*6a20*/  ISETP.NE.AND P1, PT, R12, 0x5, PT ;  /* 0x000000050c00780c */ /* 0x000fc80003f25270 */
[----:B------:R-:W-:Y:S02]  /*6a30*/  SEL R5, RZ, 0x1, P1 ;  /* 0x00000001ff057807 */ /* 0x000fe40000800000 */
[----:B------:R-:W-:Y:S02]  /*6a40*/  SEL R12, R12, RZ, P1 ;  /* 0x000000ff0c0c7207 */ /* 0x000fe40000800000 */
[----:B------:R-:W-:-:S03]  /*6a50*/  LOP3.LUT R5, R0, R5, RZ, 0x3c, !PT ;  /* 0x0000000500057212 */ /* 0x000fc600078e3cff */
[----:B------:R-:W-:Y:S01]  /*6a60*/  IMAD R9, R12, 0x8, R3 ;  /* 0x000000080c097824 */ /* 0x000fe200078e0203 */
[----:B------:R-:W-:Y:S01]  /*6a70*/  SHF.L.U32 R4, R5, 0x1f, RZ ;  /* 0x0000001f05047819 */ /* 0x000fe200000006ff */
[----:B0-----:R-:W-:Y:S06]  /*6a80*/  @!P0 BRA `(.L_x_183) ;  /* 0x0000000400008947 */ /* 0x001fec0003800000 */
.L_x_195:
[----:B------:R-:W1:Y:S01]  /*6a90*/  SYNCS.PHASECHK.TRANS64.TRYWAIT P0, [R9+URZ], R4 ;  /* 0x00000004090075a7 */ /* 0x000e62000800017f */
[----:B------:R-:W-:-:S05]  /*6aa0*/  VIADD R0, R12, 0x1 ;  /* 0x000000010c007836 */ /* 0x000fca0000000000 */
[----:B------:R-:W-:-:S04]  /*6ab0*/  ISETP.NE.AND P1, PT, R0, 0x5, PT ;  /* 0x000000050000780c */ /* 0x000fc80003f25270 */
[----:B0-----:R-:W-:Y:S02]  /*6ac0*/  SEL R2, RZ, 0x1, P1 ;  /* 0x00000001ff027807 */ /* 0x001fe40000800000 */
[----:B------:R-:W-:Y:S02]  /*6ad0*/  SEL R0, R0, RZ, P1 ;  /* 0x000000ff00007207 */ /* 0x000fe40000800000 */
[----:B------:R-:W-:-:S03]  /*6ae0*/  LOP3.LUT R7, R5, R2, RZ, 0x3c, !PT ;  /* 0x0000000205077212 */ /* 0x000fc600078e3cff */
[----:B------:R-:W-:Y:S01]  /*6af0*/  IMAD R6, R0, 0x8, R3 ;  /* 0x0000000800067824 */ /* 0x000fe200078e0203 */
[----:B------:R-:W-:Y:S01]  /*6b00*/  SHF.L.U32 R5, R7, 0x1f, RZ ;  /* 0x0000001f07057819 */ /* 0x000fe200000006ff */
[----:B-1----:R-:W-:Y:S06]  /*6b10*/  @!P0 BRA `(.L_x_184) ;  /* 0x0000000000f08947 */ /* 0x002fec0003800000 */
.L_x_196:
[----:B------:R-:W1:Y:S01]  /*6b20*/  SYNCS.PHASECHK.TRANS64.TRYWAIT P0, [R6+URZ], R5 ;  /* 0x00000005060075a7 */ /* 0x000e62000800017f */
[----:B------:R-:W-:-:S05]  /*6b30*/  VIADD R0, R0, 0x1 ;  /* 0x0000000100007836 */ /* 0x000fca0000000000 */
[----:B------:R-:W-:-:S04]  /*6b40*/  ISETP.NE.AND P1, PT, R0, 0x5, PT ;  /* 0x000000050000780c */ /* 0x000fc80003f25270 */
[----:B------:R-:W-:Y:S02]  /*6b50*/  SEL R2, RZ, 0x1, P1 ;  /* 0x00000001ff027807 */ /* 0x000fe40000800000 */
[----:B------:R-:W-:Y:S02]  /*6b60*/  SEL R0, R0, RZ, P1 ;  /* 0x000000ff00007207 */ /* 0x000fe40000800000 */
[----:B------:R-:W-:-:S03]  /*6b70*/  LOP3.LUT R7, R7, R2, RZ, 0x3c, !PT ;  /* 0x0000000207077212 */ /* 0x000fc600078e3cff */
[----:B0-----:R-:W-:Y:S01]  /*6b80*/  IMAD R9, R0, 0x8, R3 ;  /* 0x0000000800097824 */ /* 0x001fe200078e0203 */
[----:B------:R-:W-:Y:S01]  /*6b90*/  SHF.L.U32 R4, R7, 0x1f, RZ ;  /* 0x0000001f07047819 */ /* 0x000fe200000006ff */
[----:B-1----:R-:W-:Y:S06]  /*6ba0*/  @!P0 BRA `(.L_x_185) ;  /* 0x0000000000e08947 */ /* 0x002fec0003800000 */
.L_x_197:
[----:B------:R-:W1:Y:S01]  /*6bb0*/  SYNCS.PHASECHK.TRANS64.TRYWAIT P0, [R9+URZ], R4 ;  /* 0x00000004090075a7 */ /* 0x000e62000800017f */
[----:B------:R-:W-:-:S05]  /*6bc0*/  VIADD R0, R0, 0x1 ;  /* 0x0000000100007836 */ /* 0x000fca0000000000 */
[----:B------:R-:W-:-:S04]  /*6bd0*/  ISETP.NE.AND P1, PT, R0, 0x5, PT ;  /* 0x000000050000780c */ /* 0x000fc80003f25270 */
[----:B------:R-:W-:Y:S02]  /*6be0*/  SEL R2, RZ, 0x1, P1 ;  /* 0x00000001ff027807 */ /* 0x000fe40000800000 */
[----:B------:R-:W-:Y:S02]  /*6bf0*/  SEL R0, R0, RZ, P1 ;  /* 0x000000ff00007207 */ /* 0x000fe40000800000 */
[----:B------:R-:W-:Y:S01]  /*6c00*/  LOP3.LUT R2, R7, R2, RZ, 0x3c, !PT ;  /* 0x0000000207027212 */ /* 0x000fe200078e3cff */
[----:B-1----:R-:W-:Y:S06]  /*6c10*/  @!P0 BRA `(.L_x_186) ;  /* 0x0000000000d88947 */ /* 0x002fec0003800000 */
.L_x_198:
[----:B------:R-:W-:Y:S01]  /*6c20*/  IMAD R3, R0, 0x8, R3 ;  /* 0x0000000800037824 */ /* 0x000fe200078e0203 */
[----:B------:R-:W-:-:S07]  /*6c30*/  SHF.L.U32 R0, R2, 0x1f, RZ ;  /* 0x0000001f02007819 */ /* 0x000fce00000006ff */
.L_x_187:
[----:B--2---:R2:W3:Y:S02]  /*6c40*/  SYNCS.PHASECHK.TRANS64.TRYWAIT P0, [R3+URZ], R0 ;  /* 0x00000000030075a7 */ /* 0x0044e4000800017f */
[----:B---3--:R-:W-:Y:S05]  /*6c50*/  @!P0 NANOSLEEP.SYNCS 0x989680 ;  /* 0x009896800000895d */ /* 0x008fea0003900000 */
[----:B------:R-:W3:Y:S02]  /*6c60*/  @!P0 SYNCS.PHASECHK.TRANS64 P0, [R3+URZ], R0 ;  /* 0x00000000030085a7 */ /* 0x000ee4000800007f */
[----:B---3--:R-:W-:Y:S05]  /*6c70*/  @!P0 BRA `(.L_x_187) ;  /* 0xfffffffc00f08947 */ /* 0x008fea000383ffff */
.L_x_181:
[----:B------:R-:W-:Y:S05]  /*6c80*/  BSYNC B0 ;  /* 0x0000000000007941 */ /* 0x000fea0003800000 */
.L_x_180:
[----:B------:R-:W-:Y:S05]  /*6c90*/  EXIT ;  /* 0x000000000000794d */ /* 0x000fea0003800000 */
.L_x_17:
[----:B---3--:R3:W4:Y:S02]  /*6ca0*/  SYNCS.PHASECHK.TRANS64.TRYWAIT P1, [R3+URZ], R0 ;  /* 0x00000000030075a7 */ /* 0x008724000802017f */
[----:B----4-:R-:W-:Y:S05]  /*6cb0*/  @!P1 NANOSLEEP.SYNCS 0x989680 ;  /* 0x009896800000995d */ /* 0x010fea0003900000 */
[----:B------:R-:W4:Y:S02]  /*6cc0*/  @!P1 SYNCS.PHASECHK.TRANS64 P1, [R3+URZ], R0 ;  /* 0x00000000030095a7 */ /* 0x000f24000802007f */
[----:B----4-:R-:W-:Y:S05]  /*6cd0*/  @!P1 BRA `(.L_x_17) ;  /* 0xfffffffc00f09947 */ /* 0x010fea000383ffff */
[----:B------:R-:W-:Y:S05]  /*6ce0*/  BRA `(.L_x_16) ;  /* 0xffffffa400647947 */ /* 0x000fea000383ffff */
.L_x_22:
[----:B-1----:R1:W2:Y:S02]  /*6cf0*/  SYNCS.PHASECHK.TRANS64.TRYWAIT P1, [R5+URZ], R4 ;  /* 0x00000004050075a7 */ /* 0x0022a4000802017f */
[----:B--2---:R-:W-:Y:S05]  /*6d00*/  @!P1 NANOSLEEP.SYNCS 0x989680 ;  /* 0x009896800000995d */ /* 0x004fea0003900000 */
[----:B------:R-:W2:Y:S02]  /*6d10*/  @!P1 SYNCS.PHASECHK.TRANS64 P1, [R5+URZ], R4 ;  /* 0x00000004050095a7 */ /* 0x000ea4000802007f */
[----:B--2---:R-:W-:Y:S05]  /*6d20*/  @!P1 BRA `(.L_x_22) ;  /* 0xfffffffc00f09947 */ /* 0x004fea000383ffff */
[----:B------:R-:W-:Y:S05]  /*6d30*/  BRA `(.L_x_21) ;  /* 0xffffffa8000c7947 */ /* 0x000fea000383ffff */
.L_x_167:
[----:B------:R-:W-:Y:S01]  /*6d40*/  BSSY B1, `(.L_x_188) ;  /* 0x0000006000017945 */ /* 0x000fe20003800000 */
[----:B------:R-:W-:-:S07]  /*6d50*/  IMAD.MOV.U32 R15, RZ, RZ, -0x1 ;  /* 0xffffffffff0f7424 */ /* 0x000fce00078e00ff */
[----:B------:R-:W-:Y:S05]  /*6d60*/  WARPSYNC.COLLECTIVE R15, `(.L_x_189) ;  /* 0x000000000f0c7348 */ /* 0x000fea0003c00000 */
[----:B------:R-:W-:Y:S02]  /*6d70*/  ELECT P6, UR62, PT ;  /* 0x00000000003e782f */ /* 0x000fe400038c0000 */
[----:B------:R-:W-:Y:S01]  /*6d80*/  MOV R14, UR62 ;  /* 0x0000003e000e7c02 */ /* 0x000fe20008000f00 */
[----:B------:R-:W-:Y:S10]  /*6d90*/  ENDCOLLECTIVE ;  /* 0x000000000000791b */ /* 0x000ff40003800000 */
.L_x_189:
[----:B------:R-:W-:Y:S05]  /*6da0*/  BSYNC B1 ;  /* 0x0000000000017941 */ /* 0x000fea0003800000 */
.L_x_188:
[----:B------:R-:W-:Y:S05]  /*6db0*/  BRA `(.L_x_190) ;  /* 0xfffffff000287947 */ /* 0x000fea000383ffff */
.L_x_170:
[----:B0-----:R0:W1:Y:S02]  /*6dc0*/  SYNCS.PHASECHK.TRANS64.TRYWAIT P1, [R14+URZ+0x28], R7 ;  /* 0x000028070e0075a7 */ /* 0x001064000802017f */
[----:B-1----:R-:W-:Y:S05]  /*6dd0*/  @!P1 NANOSLEEP.SYNCS 0x989680 ;  /* 0x009896800000995d */ /* 0x002fea0003900000 */
[----:B------:R-:W1:Y:S02]  /*6de0*/  @!P1 SYNCS.PHASECHK.TRANS64 P1, [R14+URZ+0x28], R7 ;  /* 0x000028070e0095a7 */ /* 0x000e64000802007f */
[----:B-1----:R-:W-:Y:S05]  /*6df0*/  @!P1 BRA `(.L_x_170) ;  /* 0xfffffffc00f09947 */ /* 0x002fea000383ffff */
[----:B------:R-:W-:Y:S05]  /*6e00*/  BRA `(.L_x_191) ;  /* 0xfffffff0005c7947 */ /* 0x000fea000383ffff */
.L_x_179:
[----:B------:R-:W-:Y:S01]  /*6e10*/  BSSY B0, `(.L_x_192) ;  /* 0x0000006000007945 */ /* 0x000fe20003800000 */
[----:B------:R-:W-:-:S07]  /*6e20*/  IMAD.MOV.U32 R15, RZ, RZ, -0x1 ;  /* 0xffffffffff0f7424 */ /* 0x000fce00078e00ff */
[----:B------:R-:W-:Y:S05]  /*6e30*/  WARPSYNC.COLLECTIVE R15, `(.L_x_193) ;  /* 0x000000000f0c7348 */ /* 0x000fea0003c00000 */
[----:B------:R-:W-:Y:S02]  /*6e40*/  ELECT P6, UR62, PT ;  /* 0x00000000003e782f */ /* 0x000fe400038c0000 */
[----:B------:R-:W-:Y:S01]  /*6e50*/  MOV R14, UR62 ;  /* 0x0000003e000e7c02 */ /* 0x000fe20008000f00 */
[----:B------:R-:W-:Y:S10]  /*6e60*/  ENDCOLLECTIVE ;  /* 0x000000000000791b */ /* 0x000ff40003800000 */
.L_x_193:
[----:B------:R-:W-:Y:S05]  /*6e70*/  BSYNC B0 ;  /* 0x0000000000007941 */ /* 0x000fea0003800000 */
.L_x_192:
[----:B------:R-:W-:Y:S05]  /*6e80*/  BRA `(.L_x_194) ;  /* 0xfffffff800ac7947 */ /* 0x000fea000383ffff */
.L_x_183:
[----:B0-----:R0:W1:Y:S02]  /*6e90*/  SYNCS.PHASECHK.TRANS64.TRYWAIT P0, [R7+URZ], R2 ;  /* 0x00000002070075a7 */ /* 0x001064000800017f */
[----:B-1----:R-:W-:Y:S05]  /*6ea0*/  @!P0 NANOSLEEP.SYNCS 0x989680 ;  /* 0x009896800000895d */ /* 0x002fea0003900000 */
[----:B------:R-:W1:Y:S02]  /*6eb0*/  @!P0 SYNCS.PHASECHK.TRANS64 P0, [R7+URZ], R2 ;  /* 0x00000002070085a7 */ /* 0x000e64000800007f */
[----:B-1----:R-:W-:Y:S05]  /*6ec0*/  @!P0 BRA `(.L_x_183) ;  /* 0xfffffffc00f08947 */ /* 0x002fea000383ffff */
[----:B------:R-:W-:Y:S05]  /*6ed0*/  BRA `(.L_x_195) ;  /* 0xfffffff800ec7947 */ /* 0x000fea000383ffff */
.L_x_184:
[----:B0-----:R0:W1:Y:S02]  /*6ee0*/  SYNCS.PHASECHK.TRANS64.TRYWAIT P0, [R9+URZ], R4 ;  /* 0x00000004090075a7 */ /* 0x001064000800017f */
[----:B-1----:R-:W-:Y:S05]  /*6ef0*/  @!P0 NANOSLEEP.SYNCS 0x989680 ;  /* 0x009896800000895d */ /* 0x002fea0003900000 */
[----:B------:R-:W1:Y:S02]  /*6f00*/  @!P0 SYNCS.PHASECHK.TRANS64 P0, [R9+URZ], R4 ;  /* 0x00000004090085a7 */ /* 0x000e64000800007f */
[----:B-1----:R-:W-:Y:S05]  /*6f10*/  @!P0 BRA `(.L_x_184) ;  /* 0xfffffffc00f08947 */ /* 0x002fea000383ffff */
[----:B------:R-:W-:Y:S05]  /*6f20*/  BRA `(.L_x_196) ;  /* 0xfffffff800fc7947 */ /* 0x000fea000383ffff */
.L_x_185:
[----:B0-----:R0:W1:Y:S02]  /*6f30*/  SYNCS.PHASECHK.TRANS64.TRYWAIT P0, [R6+URZ], R5 ;  /* 0x00000005060075a7 */ /* 0x001064000800017f */
[----:B-1----:R-:W-:Y:S05]  /*6f40*/  @!P0 NANOSLEEP.SYNCS 0x989680 ;  /* 0x009896800000895d */ /* 0x002fea0003900000 */
[----:B------:R-:W1:Y:S02]  /*6f50*/  @!P0 SYNCS.PHASECHK.TRANS64 P0, [R6+URZ], R5 ;  /* 0x00000005060085a7 */ /* 0x000e64000800007f */
[----:B-1----:R-:W-:Y:S05]  /*6f60*/  @!P0 BRA `(.L_x_185) ;  /* 0xfffffffc00f08947 */ /* 0x002fea000383ffff */
[----:B------:R-:W-:Y:S05]  /*6f70*/  BRA `(.L_x_197) ;  /* 0xfffffffc000c7947 */ /* 0x000fea000383ffff */
.L_x_186:
[----:B-1----:R1:W2:Y:S02]  /*6f80*/  SYNCS.PHASECHK.TRANS64.TRYWAIT P0, [R9+URZ], R4 ;  /* 0x00000004090075a7 */ /* 0x0022a4000800017f */
[----:B--2---:R-:W-:Y:S05]  /*6f90*/  @!P0 NANOSLEEP.SYNCS 0x989680 ;  /* 0x009896800000895d */ /* 0x004fea0003900000 */
[----:B------:R-:W2:Y:S02]  /*6fa0*/  @!P0 SYNCS.PHASECHK.TRANS64 P0, [R9+URZ], R4 ;  /* 0x00000004090085a7 */ /* 0x000ea4000800007f */
[----:B--2---:R-:W-:Y:S05]  /*6fb0*/  @!P0 BRA `(.L_x_186) ;  /* 0xfffffffc00f08947 */ /* 0x004fea000383ffff */
[----:B------:R-:W-:Y:S05]  /*6fc0*/  BRA `(.L_x_198) ;  /* 0xfffffffc00147947 */ /* 0x000fea000383ffff */
.L_x_199:
[----:B------:R-:W-:-:S00]  /*6fd0*/  BRA `(.L_x_199) ;  /* 0xfffffffc00fc7947 */ /* 0x000fc0000383ffff */
[----:B------:R-:W-:-:S00]  /*6fe0*/  NOP ;  /* 0x0000000000007918 */ /* 0x000fc00000000000 */
        /* <DEDUP_REMOVED lines=9> */
.L_x_200:


//--------------------- .nv.global.init           --------------------------
	.section	.nv.global.init,"aw",@progbits
.nv.global.init:
	.type		$str$22,@object
	.size		$str$22,($str$23 - $str$22)
$str$22:
        /*0000*/ 	.byte	0x6b, 0x5f, 0x74, 0x69, 0x6c, 0x65, 0x5f, 0x63, 0x6f, 0x75, 0x6e, 0x74, 0x20, 0x3e, 0x3d, 0x20
        /*0010*/ 	.byte	0x31, 0x00
	.type		$str$23,@object
	.size		$str$23,(__unnamed_1 - $str$23)
$str$23:
        /*0012*/ 	.byte	0x2f, 0x74, 0x6d, 0x70, 0x2f, 0x63, 0x75, 0x74, 0x6c, 0x61, 0x73, 0x73, 0x5f, 0x73, 0x77, 0x65
        /*0022*/ 	.byte	0x65, 0x70, 0x5f, 0x73, 0x72, 0x63, 0x2f, 0x69, 0x6e, 0x63, 0x6c, 0x75, 0x64, 0x65, 0x2f, 0x63
        /*0032*/ 	.byte	0x75, 0x74, 0x6c, 0x61, 0x73, 0x73, 0x2f, 0x67, 0x65, 0x6d, 0x6d, 0x2f, 0x63, 0x6f, 0x6c, 0x6c
        /*0042*/ 	.byte	0x65, 0x63, 0x74, 0x69, 0x76, 0x65, 0x2f, 0x73, 0x6d, 0x39, 0x30, 0x5f, 0x6d, 0x6d, 0x61, 0x5f
        /*0052*/ 	.byte	0x74, 0x6d, 0x61, 0x5f, 0x67, 0x6d, 0x6d, 0x61, 0x5f, 0x73, 0x73, 0x5f, 0x77, 0x61, 0x72, 0x70
        /*0062*/ 	.byte	0x73, 0x70, 0x65, 0x63, 0x69, 0x61, 0x6c, 0x69, 0x7a, 0x65, 0x64, 0x2e, 0x68, 0x70, 0x70, 0x00
	.type		__unnamed_1,@object
	.size		__unnamed_1,(.L_0 - __unnamed_1)
__unnamed_1:
        /*0072*/ 	.byte	0x76, 0x6f, 0x69, 0x64, 0x20, 0x63, 0x75, 0x74, 0x6c, 0x61, 0x73, 0x73, 0x3a, 0x3a, 0x67, 0x65
        /* <DEDUP_REMOVED lines=171> */
        /*0b32*/ 	.byte	0x65, 0x3a, 0x3a, 0x69, 0x64, 0x65, 0x6e, 0x74, 0x69, 0x74, 0x79, 0x5d, 0x00
.L_0:


//--------------------- .nv.shared._ZN7cutlass13device_kernelINS_4gemm6kernel13GemmUniversalIN4cute5tupleIJiiiiEEENS1_10collective13CollectiveMmaINS1_34MainloopSm90TmaGmmaWarpSpecializedILi5ENS5_IJNS4_1CILi1EEESB_SB_EEENS1_35KernelTmaWarpSpecializedCooperativeEEENS5_IJNSA_ILi256EEENSA_ILi64EEENSA_ILi32EEEEEEaNS5_IJlSB_lEEEaSJ_NS4_8TiledMMAINS4_8MMA_AtomIJNS4_4SM904GMMA26MMA_64x64x32_S32S8S8_SS_TNEEEENS4_6LayoutINS5_IJNSA_ILi2EEESB_SB_EEENS5_IJSB_NSA_ILi0EEEST_EEEEENS5_IJNS4_10UnderscoreESW_SW_EEEEENS4_13SM90_TMA_LOADENS4_14ComposedLayoutINS4_7SwizzleILi1ELi4ELi3EEENS4_18smem_ptr_flag_bitsILi8EEENSQ_INS5_IJNSA_ILi8EEESH_EEENS5_IJSH_SB_EEEEEEEvNS4_8identityESZ_S19_vS1A_EENS_8epilogue10collective6detail29Sm90TmaWarpSpecializedAdapterINS1D_15DefaultEpilogueIaSJ_SJ_NS1C_6thread17LinearCombinationIaLi1EiiLNS1H_9ScaleType4KindE0ELNS_15FloatRoundStyleE2EaEENS1_15EpilogueDefaultEEEEEvvEEEEvNT_6ParamsE --------------------------
	.section	.nv.shared._ZN7cutlass13device_kernelINS_4gemm6kernel13GemmUniversalIN4cute5tupleIJiiiiEEENS1_10collective13CollectiveMmaINS1_34MainloopSm90TmaGmmaWarpSpecializedILi5ENS5_IJNS4_1CILi1EEESB_SB_EEENS1_35KernelTmaWarpSpecializedCooperativeEEENS5_IJNSA_ILi256EEENSA_ILi64EEENSA_ILi32EEEEEEaNS5_IJlSB_lEEEaSJ_NS4_8TiledMMAINS4_8MMA_AtomIJNS4_4SM904GMMA26MMA_64x64x32_S32S8S8_SS_TNEEEENS4_6LayoutINS5_IJNSA_ILi2EEESB_SB_EEENS5_IJSB_NSA_ILi0EEEST_EEEEENS5_IJNS4_10UnderscoreESW_SW_EEEEENS4_13SM90_TMA_LOADENS4_14ComposedLayoutINS4_7SwizzleILi1ELi4ELi3EEENS4_18smem_ptr_flag_bitsILi8EEENSQ_INS5_IJNSA_ILi8EEESH_EEENS5_IJSH_SB_EEEEEEEvNS4_8identityESZ_S19_vS1A_EENS_8epilogue10collective6detail29Sm90TmaWarpSpecializedAdapterINS1D_15DefaultEpilogueIaSJ_SJ_NS1C_6thread17LinearCombinationIaLi1EiiLNS1H_9ScaleType4KindE0ELNS_15FloatRoundStyleE2EaEENS1_15EpilogueDefaultEEEEEvvEEEEvNT_6ParamsE,"aw",@nobits
	.sectionflags	@""
	.align	16
	.zero		1024


//--------------------- .nv.shared.reserved.0     --------------------------
	.section	.nv.shared.reserved.0,"aw",@nobits
	.weak		__nv_reservedSMEM_offset_0_alias
	.size		__nv_reservedSMEM_offset_0_alias, 0, 0
	.other		__nv_reservedSMEM_offset_0_alias,@"STO_CUDA_RESERVED_SHARED STV_DEFAULT"
__nv_reservedSMEM_offset_0_alias:
	.zero		0


//--------------------- .nv.global                --------------------------
	.section	.nv.global,"aw",@nobits
.nv.global:
	.type		_ZN39_INTERNAL_b1a42e97_4_k_cu_a54fb16b_49774cute1_E,@object
	.size		_ZN39_INTERNAL_b1a42e97_4_k_cu_a54fb16b_49774cute1_E,(_ZN39_INTERNAL_b1a42e97_4_k_cu_a54fb16b_49774cuda3std3__45__cpo6cbeginE - _ZN39_INTERNAL_b1a42e97_4_k_cu_a54fb16b_49774cute1_E)
_ZN39_INTERNAL_b1a42e97_4_k_cu_a54fb16b_49774cute1_E:
	.zero		1
	.type		_ZN39_INTERNAL_b1a42e97_4_k_cu_a54fb16b_49774cuda3std3__45__cpo6cbeginE,@object
	.size		_ZN39_INTERNAL_b1a42e97_4_k_cu_a54fb16b_49774cuda3std3__45__cpo6cbeginE,(_ZN39_INTERNAL_b1a42e97_4_k_cu_a54fb16b_49774cuda3std3__48in_placeE - _ZN39_INTERNAL_b1a42e97_4_k_cu_a54fb16b_49774cuda3std3__45__cpo6cbeginE)
_ZN39_INTERNAL_b1a42e97_4_k_cu_a54fb16b_49774cuda3std3__45__cpo6cbeginE:
	.zero		1
	.type		_ZN39_INTERNAL_b1a42e97_4_k_cu_a54fb16b_49774cuda3std3__48in_placeE,@object
	.size		_ZN39_INTERNAL_b1a42e97_4_k_cu_a54fb16b_49774cuda3std3__48in_placeE,(_ZN39_INTERNAL_b1a42e97_4_k_cu_a54fb16b_49774cuda3std6ranges3__45__cpo9iter_moveE - _ZN39_INTERNAL_b1a42e97_4_k_cu_a54fb16b_49774cuda3std3__48in_placeE)
_ZN39_INTERNAL_b1a42e97_4_k_cu_a54fb16b_49774cuda3std3__48in_placeE:
	.zero		1
	.type		_ZN39_INTERNAL_b1a42e97_4_k_cu_a54fb16b_49774cuda3std6ranges3__45__cpo9iter_moveE,@object
	.size		_ZN39_INTERNAL_b1a42e97_4_k_cu_a54fb16b_49774cuda3std6ranges3__45__cpo9iter_moveE,(_ZN39_INTERNAL_b1a42e97_4_k_cu_a54fb16b_49774cuda3std3__45__cpo5beginE - _ZN39_INTERNAL_b1a42e97_4_k_cu_a54fb16b_49774cuda3std6ranges3__45__cpo9iter_moveE)
_ZN39_INTERNAL_b1a42e97_4_k_cu_a54fb16b_49774cuda3std6ranges3__45__cpo9iter_moveE:
	.zero		1
	.type		_ZN39_INTERNAL_b1a42e97_4_k_cu_a54fb16b_49774cuda3std3__45__cpo5beginE,@object
	.size		_ZN39_INTERNAL_b1a42e97_4_k_cu_a54fb16b_49774cuda3std3__45__cpo5beginE,(_ZN39_INTERNAL_b1a42e97_4_k_cu_a54fb16b_49774cuda3std3__441_GLOBAL__N__b1a42e97_4_k_cu_a54fb16b_49776ignoreE - _ZN39_INTERNAL_b1a42e97_4_k_cu_a54fb16b_49774cuda3std3__45__cpo5beginE)
_ZN39_INTERNAL_b1a42e97_4_k_cu_a54fb16b_49774cuda3std3__45__cpo5beginE:
	.zero		1
	.type		_ZN39_INTERNAL_b1a42e97_4_k_cu_a54fb16b_49774cuda3std3__441_GLOBAL__N__b1a42e97_4_k_cu_a54fb16b_49776ignoreE,@object
	.size		_ZN39_INTERNAL_b1a42e97_4_k_cu_a54fb16b_49774cuda3std3__441_GLOBAL__N__b1a42e97_4_k_cu_a54fb16b_49776ignoreE,(_ZN39_INTERNAL_b1a42e97_4_k_cu_a54fb16b_49774cute7productE - _ZN39_INTERNAL_b1a42e97_4_k_cu_a54fb16b_49774cuda3std3__441_GLOBAL__N__b1a42e97_4_k_cu_a54fb16b_49776ignoreE)
_ZN39_INTERNAL_b1a42e97_4_k_cu_a54fb16b_49774cuda3std3__441_GLOBAL__N__b1a42e97_4_k_cu_a54fb16b_49776ignoreE:
	.zero		1
	.type		_ZN39_INTERNAL_b1a42e97_4_k_cu_a54fb16b_49774cute7productE,@object
	.size		_ZN39_INTERNAL_b1a42e97_4_k_cu_a54fb16b_49774cute7productE,(_ZN39_INTERNAL_b1a42e97_4_k_cu_a54fb16b_49774cuda3std3__45__cpo3endE - _ZN39_INTERNAL_b1a42e97_4_k_cu_a54fb16b_49774cute7productE)
_ZN39_INTERNAL_b1a42e97_4_k_cu_a54fb16b_49774cute7productE:
	.zero		1
	.type		_ZN39_INTERNAL_b1a42e97_4_k_cu_a54fb16b_49774cuda3std3__45__cpo3endE,@object
	.size		_ZN39_INTERNAL_b1a42e97_4_k_cu_a54fb16b_49774cuda3std3__45__cpo3endE,(_ZN39_INTERNAL_b1a42e97_4_k_cu_a54fb16b_49774cuda3std3__419piecewise_constructE - _ZN39_INTERNAL_b1a42e97_4_k_cu_a54fb16b_49774cuda3std3__45__cpo3endE)
_ZN39_INTERNAL_b1a42e97_4_k_cu_a54fb16b_49774cuda3std3__45__cpo3endE:
	.zero		1
	.type		_ZN39_INTERNAL_b1a42e97_4_k_cu_a54fb16b_49774cuda3std3__419piecewise_constructE,@object
	.size		_ZN39_INTERNAL_b1a42e97_4_k_cu_a54fb16b_49774cuda3std3__419piecewise_constructE,(_ZN39_INTERNAL_b1a42e97_4_k_cu_a54fb16b_49774cuda3std3__45__cpo4cendE - _ZN39_INTERNAL_b1a42e97_4_k_cu_a54fb16b_49774cuda3std3__419piecewise_constructE)
_ZN39_INTERNAL_b1a42e97_4_k_cu_a54fb16b_49774cuda3std3__419piecewise_constructE:
	.zero		1
	.type		_ZN39_INTERNAL_b1a42e97_4_k_cu_a54fb16b_49774cuda3std3__45__cpo4cendE,@object
	.size		_ZN39_INTERNAL_b1a42e97_4_k_cu_a54fb16b_49774cuda3std3__45__cpo4cendE,(_ZN39_INTERNAL_b1a42e97_4_k_cu_a54fb16b_49774cuda3std6ranges3__45__cpo4swapE - _ZN39_INTERNAL_b1a42e97_4_k_cu_a54fb16b_49774cuda3std3__45__cpo4cendE)
_ZN39_INTERNAL_b1a42e97_4_k_cu_a54fb16b_49774cuda3std3__45__cpo4cendE:
	.zero		1
	.type		_ZN39_INTERNAL_b1a42e97_4_k_cu_a54fb16b_49774cuda3std6ranges3__45__cpo4swapE,@object
	.size		_ZN39_INTERNAL_b1a42e97_4_k_cu_a54fb16b_49774cuda3std6ranges3__45__cpo4swapE,(.L_8 - _ZN39_INTERNAL_b1a42e97_4_k_cu_a54fb16b_49774cuda3std6ranges3__45__cpo4swapE)
_ZN39_INTERNAL_b1a42e97_4_k_cu_a54fb16b_49774cuda3std6ranges3__45__cpo4swapE:
	.zero		1
.L_8:


//--------------------- .nv.constant0._ZN7cutlass13device_kernelINS_4gemm6kernel13GemmUniversalIN4cute5tupleIJiiiiEEENS1_10collective13CollectiveMmaINS1_34MainloopSm90TmaGmmaWarpSpecializedILi5ENS5_IJNS4_1CILi1EEESB_SB_EEENS1_35KernelTmaWarpSpecializedCooperativeEEENS5_IJNSA_ILi256EEENSA_ILi64EEENSA_ILi32EEEEEEaNS5_IJlSB_lEEEaSJ_NS4_8TiledMMAINS4_8MMA_AtomIJNS4_4SM904GMMA26MMA_64x64x32_S32S8S8_SS_TNEEEENS4_6LayoutINS5_IJNSA_ILi2EEESB_SB_EEENS5_IJSB_NSA_ILi0EEEST_EEEEENS5_IJNS4_10UnderscoreESW_SW_EEEEENS4_13SM90_TMA_LOADENS4_14ComposedLayoutINS4_7SwizzleILi1ELi4ELi3EEENS4_18smem_ptr_flag_bitsILi8EEENSQ_INS5_IJNSA_ILi8EEESH_EEENS5_IJSH_SB_EEEEEEEvNS4_8identityESZ_S19_vS1A_EENS_8epilogue10collective6detail29Sm90TmaWarpSpecializedAdapterINS1D_15DefaultEpilogueIaSJ_SJ_NS1C_6thread17LinearCombinationIaLi1EiiLNS1H_9ScaleType4KindE0ELNS_15FloatRoundStyleE2EaEENS1_15EpilogueDefaultEEEEEvvEEEEvNT_6ParamsE --------------------------
	.section	.nv.constant0._ZN7cutlass13device_kernelINS_4gemm6kernel13GemmUniversalIN4cute5tupleIJiiiiEEENS1_10collective13CollectiveMmaINS1_34MainloopSm90TmaGmmaWarpSpecializedILi5ENS5_IJNS4_1CILi1EEESB_SB_EEENS1_35KernelTmaWarpSpecializedCooperativeEEENS5_IJNSA_ILi256EEENSA_ILi64EEENSA_ILi32EEEEEEaNS5_IJlSB_lEEEaSJ_NS4_8TiledMMAINS4_8MMA_AtomIJNS4_4SM904GMMA26MMA_64x64x32_S32S8S8_SS_TNEEEENS4_6LayoutINS5_IJNSA_ILi2EEESB_SB_EEENS5_IJSB_NSA_ILi0EEEST_EEEEENS5_IJNS4_10UnderscoreESW_SW_EEEEENS4_13SM90_TMA_LOADENS4_14ComposedLayoutINS4_7SwizzleILi1ELi4ELi3EEENS4_18smem_ptr_flag_bitsILi8EEENSQ_INS5_IJNSA_ILi8EEESH_EEENS5_IJSH_SB_EEEEEEEvNS4_8identityESZ_S19_vS1A_EENS_8epilogue10collective6detail29Sm90TmaWarpSpecializedAdapterINS1D_15DefaultEpilogueIaSJ_SJ_NS1C_6thread17LinearCombinationIaLi1EiiLNS1H_9ScaleType4KindE0ELNS_15FloatRoundStyleE2EaEENS1_15EpilogueDefaultEEEEEvvEEEEvNT_6ParamsE,"a",@progbits
	.sectionflags	@""
	.align	4
.nv.constant0._ZN7cutlass13device_kernelINS_4gemm6kernel13GemmUniversalIN4cute5tupleIJiiiiEEENS1_10collective13CollectiveMmaINS1_34MainloopSm90TmaGmmaWarpSpecializedILi5ENS5_IJNS4_1CILi1EEESB_SB_EEENS1_35KernelTmaWarpSpecializedCooperativeEEENS5_IJNSA_ILi256EEENSA_ILi64EEENSA_ILi32EEEEEEaNS5_IJlSB_lEEEaSJ_NS4_8TiledMMAINS4_8MMA_AtomIJNS4_4SM904GMMA26MMA_64x64x32_S32S8S8_SS_TNEEEENS4_6LayoutINS5_IJNSA_ILi2EEESB_SB_EEENS5_IJSB_NSA_ILi0EEEST_EEEEENS5_IJNS4_10UnderscoreESW_SW_EEEEENS4_13SM90_TMA_LOADENS4_14ComposedLayoutINS4_7SwizzleILi1ELi4ELi3EEENS4_18smem_ptr_flag_bitsILi8EEENSQ_INS5_IJNSA_ILi8EEESH_EEENS5_IJSH_SB_EEEEEEEvNS4_8identityESZ_S19_vS1A_EENS_8epilogue10collective6detail29Sm90TmaWarpSpecializedAdapterINS1D_15DefaultEpilogueIaSJ_SJ_NS1C_6thread17LinearCombinationIaLi1EiiLNS1H_9ScaleType4KindE0ELNS_15FloatRoundStyleE2EaEENS1_15EpilogueDefaultEEEEEvvEEEEvNT_6ParamsE:
	.zero		1664


//--------------------- SYMBOLS --------------------------

	.type		.nv.reservedSmem.offset0,@object
	.size		.nv.reservedSmem.offset0,0x4
	.type		__assertfail,@function
